def matmul_kernel(
    a_ptr,
    b_ptr,
    c_ptr,
    M,
    N,
    K,
    stride_am,
    stride_ak,
    stride_bk,
    stride_bn,
    stride_cm,
    stride_cn,
    BLOCK_M: tl.constexpr,
    BLOCK_N: tl.constexpr,
    BLOCK_K: tl.constexpr,
    GROUP_M: tl.constexpr,
):
    pid = tl.program_id(axis=0)
    num_pid_m = tl.cdiv(M, BLOCK_M)
    num_pid_n = tl.cdiv(N, BLOCK_N)
    num_pid_in_group = GROUP_M * num_pid_n
    group_id = pid // num_pid_in_group
    first_pid_m = group_id * GROUP_M
    group_size_m = min(num_pid_m - first_pid_m, GROUP_M)
    pid_m = first_pid_m + ((pid % num_pid_in_group) % group_size_m)
    pid_n = (pid % num_pid_in_group) // group_size_m

    offs_am = (pid_m * BLOCK_M + tl.arange(0, BLOCK_M)) % M
    offs_bn = (pid_n * BLOCK_N + tl.arange(0, BLOCK_N)) % N
    offs_k = tl.arange(0, BLOCK_K)
    a_ptrs = a_ptr + offs_am[:, None] * stride_am + offs_k[None, :] * stride_ak
    b_ptrs = b_ptr + offs_k[:, None] * stride_bk + offs_bn[None, :] * stride_bn

    acc = tl.zeros((BLOCK_M, BLOCK_N), dtype=tl.float32)
    for kk in range(0, tl.cdiv(K, BLOCK_K)):
        a = tl.load(a_ptrs, mask=offs_k[None, :] < K - kk * BLOCK_K, other=0.0)
        b = tl.load(b_ptrs, mask=offs_k[:, None] < K - kk * BLOCK_K, other=0.0)
        acc = tl.dot(a, b, acc)
        a_ptrs += BLOCK_K * stride_ak
        b_ptrs += BLOCK_K * stride_bk

    c = acc.to(c_ptr.dtype.element_ty)
    offs_cm = pid_m * BLOCK_M + tl.arange(0, BLOCK_M)
    offs_cn = pid_n * BLOCK_N + tl.arange(0, BLOCK_N)
    c_ptrs = c_ptr + offs_cm[:, None] * stride_cm + offs_cn[None, :] * stride_cn
    mask = (offs_cm[:, None] < M) & (offs_cn[None, :] < N)
    tl.store(c_ptrs, c, mask=mask)

# config = {"BLOCK_K": 32, "BLOCK_M": 64, "BLOCK_N": 128, "GROUP_M": 8, "arch": "sm_100", "dtype": "bf16", "num_ctas": 1, "num_stages": 3, "num_warps": 4}
# arch = sm_100


// ===== COMPILED SASS (sm_100a) =====

	.target	sm_100a

	.elftype	@"ET_EXEC"


//--------------------- .note.nv.tkinfo           --------------------------
	.section	.note.nv.tkinfo,"",@"SHT_NOTE"
	.sectionflags	@"SHF_NOTE_NV_TKINFO"
	.tkinfo
        /*0018*/ 	.word	0x00000081
        /*0030*/ 	.string	""
        /*0030*/ 	.string	"ptxas-blackwell"
        /*0030*/ 	.string	"Cuda compilation tools, release 12.9, V12.9.86"
        /*0030*/ 	.string	"Build cuda_12.9.r12.9/compiler.36037853_0"
        /*0030*/ 	.string	"-v  -suppress-debug-info  -lineinfo  -arch sm_100a "



//--------------------- .note.nv.cuver            --------------------------
	.section	.note.nv.cuver,"",@"SHT_NOTE"
	.sectionflags	@"SHF_NOTE_NV_CUVER"
        /*0018*/ 	.short	0x0001
        /*001a*/ 	.short	0x0064
        /*001c*/ 	.short	0x0001
        /*001e*/ 	.short	0x0000
        /*0020*/ 	.short	0x0001
        /*0022*/ 	.short	0x0000


//--------------------- .nv.info                  --------------------------
	.section	.nv.info,"",@"SHT_CUDA_INFO"
	.align	4


	//----- nvinfo : EIATTR_REGCOUNT
	.align		4
        /*0000*/ 	.byte	0x04, 0x2f
        /*0002*/ 	.short	(.L_4 - .L_3)
	.align		4
.L_3:
        /*0004*/ 	.word	index@(matmul_kernel)
        /*0008*/ 	.word	0x000000a8


	//----- nvinfo : EIATTR_FRAME_SIZE
	.align		4
.L_4:
        /*000c*/ 	.byte	0x04, 0x11
        /*000e*/ 	.short	(.L_6 - .L_5)
	.align		4
.L_5:
        /*0010*/ 	.word	index@($__internal_2_$__cuda_sm10x_tcgen05_guardrail_trap_unallocated_columns_being_dealloced)
        /*0014*/ 	.word	0x00000000


	//----- nvinfo : EIATTR_FRAME_SIZE
	.align		4
.L_6:
        /*0018*/ 	.byte	0x04, 0x11
        /*001a*/ 	.short	(.L_8 - .L_7)
	.align		4
.L_7:
        /*001c*/ 	.word	index@($__internal_1_$__cuda_sm10x_tcgen05_guardrail_trap_phase_invalid_during_alloc)
        /*0020*/ 	.word	0x00000000


	//----- nvinfo : EIATTR_FRAME_SIZE
	.align		4
.L_8:
        /*0024*/ 	.byte	0x04, 0x11
        /*0026*/ 	.short	(.L_10 - .L_9)
	.align		4
.L_9:
        /*0028*/ 	.word	index@($__internal_0_$__cuda_sm10x_tcgen05_guardrail_trap_col_being_dealloced_not_returned_by_alloc)
        /*002c*/ 	.word	0x00000000


	//----- nvinfo : EIATTR_FRAME_SIZE
	.align		4
.L_10:
        /*0030*/ 	.byte	0x04, 0x11
        /*0032*/ 	.short	(.L_12 - .L_11)
	.align		4
.L_11:
        /*0034*/ 	.word	index@(matmul_kernel)
        /*0038*/ 	.word	0x00000000


	//----- nvinfo : EIATTR_MIN_STACK_SIZE
	.align		4
.L_12:
        /*003c*/ 	.byte	0x04, 0x12
        /*003e*/ 	.short	(.L_14 - .L_13)
	.align		4
.L_13:
        /*0040*/ 	.word	index@(matmul_kernel)
        /*0044*/ 	.word	0x00000000
.L_14:


//--------------------- .nv.info.matmul_kernel    --------------------------
	.section	.nv.info.matmul_kernel,"",@"SHT_CUDA_INFO"
	.sectionflags	@""
	.align	4


	//----- nvinfo : EIATTR_CUDA_API_VERSION
	.align		4
        /*0000*/ 	.byte	0x04, 0x37
        /*0002*/ 	.short	(.L_16 - .L_15)
.L_15:
        /*0004*/ 	.word	0x00000081


	//----- nvinfo : EIATTR_KPARAM_INFO
	.align		4
.L_16:
        /*0008*/ 	.byte	0x04, 0x17
        /*000a*/ 	.short	(.L_18 - .L_17)
.L_17:
        /*000c*/ 	.word	0x00000000
        /*0010*/ 	.short	0x000d
        /*0012*/ 	.short	0x0048
        /*0014*/ 	.byte	0x00, 0xf4, 0x21, 0x00


	//----- nvinfo : EIATTR_KPARAM_INFO
	.align		4
.L_18:
        /*0018*/ 	.byte	0x04, 0x17
        /*001a*/ 	.short	(.L_20 - .L_19)
.L_19:
        /*001c*/ 	.word	0x00000000
        /*0020*/ 	.short	0x000c
        /*0022*/ 	.short	0x0040
        /*0024*/ 	.byte	0x00, 0xf4, 0x21, 0x00


	//----- nvinfo : EIATTR_KPARAM_INFO
	.align		4
.L_20:
        /*0028*/ 	.byte	0x04, 0x17
        /*002a*/ 	.short	(.L_22 - .L_21)
.L_21:
        /*002c*/ 	.word	0x00000000
        /*0030*/ 	.short	0x000b
        /*0032*/ 	.short	0x0038
        /*0034*/ 	.byte	0x00, 0xf0, 0x11, 0x00


	//----- nvinfo : EIATTR_KPARAM_INFO
	.align		4
.L_22:
        /*0038*/ 	.byte	0x04, 0x17
        /*003a*/ 	.short	(.L_24 - .L_23)
.L_23:
        /*003c*/ 	.word	0x00000000
        /*0040*/ 	.short	0x000a
        /*0042*/ 	.short	0x0034
        /*0044*/ 	.byte	0x00, 0xf0, 0x11, 0x00


	//----- nvinfo : EIATTR_KPARAM_INFO
	.align		4
.L_24:
        /*0048*/ 	.byte	0x04, 0x17
        /*004a*/ 	.short	(.L_26 - .L_25)
.L_25:
        /*004c*/ 	.word	0x00000000
        /*0050*/ 	.short	0x0009
        /*0052*/ 	.short	0x0030
        /*0054*/ 	.byte	0x00, 0xf0, 0x11, 0x00


	//----- nvinfo : EIATTR_KPARAM_INFO
	.align		4
.L_26:
        /*0058*/ 	.byte	0x04, 0x17
        /*005a*/ 	.short	(.L_28 - .L_27)
.L_27:
        /*005c*/ 	.word	0x00000000
        /*0060*/ 	.short	0x0008
        /*0062*/ 	.short	0x002c
        /*0064*/ 	.byte	0x00, 0xf0, 0x11, 0x00


	//----- nvinfo : EIATTR_KPARAM_INFO
	.align		4
.L_28:
        /*0068*/ 	.byte	0x04, 0x17
        /*006a*/ 	.short	(.L_30 - .L_29)
.L_29:
        /*006c*/ 	.word	0x00000000
        /*0070*/ 	.short	0x0007
        /*0072*/ 	.short	0x0028
        /*0074*/ 	.byte	0x00, 0xf0, 0x11, 0x00


	//----- nvinfo : EIATTR_KPARAM_INFO
	.align		4
.L_30:
        /*0078*/ 	.byte	0x04, 0x17
        /*007a*/ 	.short	(.L_32 - .L_31)
.L_31:
        /*007c*/ 	.word	0x00000000
        /*0080*/ 	.short	0x0006
        /*0082*/ 	.short	0x0024
        /*0084*/ 	.byte	0x00, 0xf0, 0x11, 0x00


	//----- nvinfo : EIATTR_KPARAM_INFO
	.align		4
.L_32:
        /*0088*/ 	.byte	0x04, 0x17
        /*008a*/ 	.short	(.L_34 - .L_33)
.L_33:
        /*008c*/ 	.word	0x00000000
        /*0090*/ 	.short	0x0005
        /*0092*/ 	.short	0x0020
        /*0094*/ 	.byte	0x00, 0xf0, 0x11, 0x00


	//----- nvinfo : EIATTR_KPARAM_INFO
	.align		4
.L_34:
        /*0098*/ 	.byte	0x04, 0x17
        /*009a*/ 	.short	(.L_36 - .L_35)
.L_35:
        /*009c*/ 	.word	0x00000000
        /*00a0*/ 	.short	0x0004
        /*00a2*/ 	.short	0x001c
        /*00a4*/ 	.byte	0x00, 0xf0, 0x11, 0x00


	//----- nvinfo : EIATTR_KPARAM_INFO
	.align		4
.L_36:
        /*00a8*/ 	.byte	0x04, 0x17
        /*00aa*/ 	.short	(.L_38 - .L_37)
.L_37:
        /*00ac*/ 	.word	0x00000000
        /*00b0*/ 	.short	0x0003
        /*00b2*/ 	.short	0x0018
        /*00b4*/ 	.byte	0x00, 0xf0, 0x11, 0x00


	//----- nvinfo : EIATTR_KPARAM_INFO
	.align		4
.L_38:
        /*00b8*/ 	.byte	0x04, 0x17
        /*00ba*/ 	.short	(.L_40 - .L_39)
.L_39:
        /*00bc*/ 	.word	0x00000000
        /*00c0*/ 	.short	0x0002
        /*00c2*/ 	.short	0x0010
        /*00c4*/ 	.byte	0x00, 0xf4, 0x21, 0x00


	//----- nvinfo : EIATTR_KPARAM_INFO
	.align		4
.L_40:
        /*00c8*/ 	.byte	0x04, 0x17
        /*00ca*/ 	.short	(.L_42 - .L_41)
.L_41:
        /*00cc*/ 	.word	0x00000000
        /*00d0*/ 	.short	0x0001
        /*00d2*/ 	.short	0x0008
        /*00d4*/ 	.byte	0x00, 0xf4, 0x21, 0x00


	//----- nvinfo : EIATTR_KPARAM_INFO
	.align		4
.L_42:
        /*00d8*/ 	.byte	0x04, 0x17
        /*00da*/ 	.short	(.L_44 - .L_43)
.L_43:
        /*00dc*/ 	.word	0x00000000
        /*00e0*/ 	.short	0x0000
        /*00e2*/ 	.short	0x0000
        /*00e4*/ 	.byte	0x00, 0xf4, 0x21, 0x00


	//----- nvinfo : EIATTR_AT_ENTRY_FRAGMENTS
	.align		4
.L_44:
        /*00e8*/ 	.byte	0x04, 0x4f
        /*00ea*/ 	.short	(.L_46 - .L_45)


	//   ....[0]....
.L_45:
        /*00ec*/ 	.word	0x00000004


	//----- nvinfo : EIATTR_RESERVED_SMEM_USED
	.align		4
.L_46:
        /*00f0*/ 	.byte	0x01, 0x41
	.zero		2


	//----- nvinfo : EIATTR_SPARSE_MMA_MASK
	.align		4
        /*00f4*/ 	.byte	0x03, 0x50
        /*00f6*/ 	.short	0x0000


	//----- nvinfo : EIATTR_TCGEN05_1CTA_USED
	.align		4
        /*00f8*/ 	.byte	0x01, 0x51
	.zero		2


	//----- nvinfo : EIATTR_MAXREG_COUNT
	.align		4
        /*00fc*/ 	.byte	0x03, 0x1b
        /*00fe*/ 	.short	0x00ff


	//----- nvinfo : EIATTR_NUM_BARRIERS
	.align		4
        /*0100*/ 	.byte	0x02, 0x4c
        /*0102*/ 	.byte	0x01
	.zero		1


	//----- nvinfo : EIATTR_INT_WARP_WIDE_INSTR_OFFSETS
	.align		4
        /*0104*/ 	.byte	0x04, 0x31
        /*0106*/ 	.short	(.L_48 - .L_47)


	//   ....[0]....
.L_47:
        /*0108*/ 	.word	0x00002520


	//   ....[1]....
        /*010c*/ 	.word	0x00002530


	//   ....[2]....
        /*0110*/ 	.word	0x000036e0


	//   ....[3]....
        /*0114*/ 	.word	0x00007200


	//   ....[4]....
        /*0118*/ 	.word	0x00007250


	//----- nvinfo : EIATTR_COOP_GROUP_MASK_REGIDS
	.align		4
.L_48:
        /*011c*/ 	.byte	0x04, 0x29
        /*011e*/ 	.short	(.L_50 - .L_49)


	//   ....[0]....
.L_49:
        /*0120*/ 	.word	0xffffffff


	//   ....[1]....
        /*0124*/ 	.word	0xffffffff


	//   ....[2]....
        /*0128*/ 	.word	0xffffffff


	//   ....[3]....
        /*012c*/ 	.word	0xffffffff


	//----- nvinfo : EIATTR_COOP_GROUP_INSTR_OFFSETS
	.align		4
.L_50:
        /*0130*/ 	.byte	0x04, 0x28
        /*0132*/ 	.short	(.L_52 - .L_51)


	//   ....[0]....
.L_51:
        /*0134*/ 	.word	0x00000060


	//   ....[1]....
        /*0138*/ 	.word	0x00000320


	//   ....[2]....
        /*013c*/ 	.word	0x00007090


	//   ....[3]....
        /*0140*/ 	.word	0x00007300


	//----- nvinfo : EIATTR_VRC_CTA_INIT_COUNT
	.align		4
.L_52:
        /*0144*/ 	.byte	0x02, 0x4a
        /*0146*/ 	.byte	0x80
	.zero		1


	//----- nvinfo : EIATTR_MBARRIER_INSTR_OFFSETS
	.align		4
        /*0148*/ 	.byte	0x04, 0x39
        /*014a*/ 	.short	(.L_54 - .L_53)


	//   ....[0]....
.L_53:
        /*014c*/ 	.word	0x00002660
        /*0150*/ 	.word	0x000000ff
        /*0154*/ 	.word	0x00000000
        /*0158*/ 	.short	0x0100
        /*015a*/ 	.byte	0x0f
	.zero		1


	//   ....[1]....
        /*015c*/ 	.word	0x00003720
        /*0160*/ 	.word	0x000000ff
        /*0164*/ 	.word	0x00006008
        /*0168*/ 	.short	0x0100
        /*016a*/ 	.byte	0x0d
	.zero		1


	//   ....[2]....
        /*016c*/ 	.word	0x00004210
        /*0170*/ 	.word	0x000000ff
        /*0174*/ 	.word	0x00000000
        /*0178*/ 	.short	0x010a
        /*017a*/ 	.byte	0x0f
	.zero		1


	//   ....[3]....
        /*017c*/ 	.word	0x00005170
        /*0180*/ 	.word	0x000000ff
        /*0184*/ 	.word	0x00000000
        /*0188*/ 	.short	0x010a
        /*018a*/ 	.byte	0x0f
	.zero		1


	//   ....[4]....
        /*018c*/ 	.word	0x000052a0
        /*0190*/ 	.word	0x000000ff
        /*0194*/ 	.word	0x00006000
        /*0198*/ 	.short	0x0108
        /*019a*/ 	.byte	0x0d
	.zero		1


	//   ....[5]....
        /*019c*/ 	.word	0x000053c0
        /*01a0*/ 	.word	0x000000ff
        /*01a4*/ 	.word	0x00006008
        /*01a8*/ 	.short	0x0108
        /*01aa*/ 	.byte	0x0d
	.zero		1


	//   ....[6]....
        /*01ac*/ 	.word	0x00007320
        /*01b0*/ 	.word	0x000000ff
        /*01b4*/ 	.word	0x00000000
        /*01b8*/ 	.short	0x010a
        /*01ba*/ 	.byte	0x0f
	.zero		1


	//   ....[7]....
        /*01bc*/ 	.word	0x00007350
        /*01c0*/ 	.word	0x000000ff
        /*01c4*/ 	.word	0x00000000
        /*01c8*/ 	.short	0x010a
        /*01ca*/ 	.byte	0x0f
	.zero		1


	//----- nvinfo : EIATTR_NUM_MBARRIERS
	.align		4
.L_54:
        /*01cc*/ 	.byte	0x03, 0x38
        /*01ce*/ 	.short	0x0002


	//----- nvinfo : EIATTR_EXIT_INSTR_OFFSETS
	.align		4
        /*01d0*/ 	.byte	0x04, 0x1c
        /*01d2*/ 	.short	(.L_56 - .L_55)


	//   ....[0]....
.L_55:
        /*01d4*/ 	.word	0x00007310


	//----- nvinfo : EIATTR_REQNTID
	.align		4
.L_56:
        /*01d8*/ 	.byte	0x04, 0x10
        /*01da*/ 	.short	(.L_58 - .L_57)
.L_57:
        /*01dc*/ 	.word	0x00000080
        /*01e0*/ 	.word	0x00000001
        /*01e4*/ 	.word	0x00000001


	//----- nvinfo : EIATTR_CRS_STACK_SIZE
	.align		4
.L_58:
        /*01e8*/ 	.byte	0x04, 0x1e
        /*01ea*/ 	.short	(.L_60 - .L_59)
.L_59:
        /*01ec*/ 	.word	0x00000000


	//----- nvinfo : EIATTR_CBANK_PARAM_SIZE
	.align		4
.L_60:
        /*01f0*/ 	.byte	0x03, 0x19
        /*01f2*/ 	.short	0x0050


	//----- nvinfo : EIATTR_PARAM_CBANK
	.align		4
        /*01f4*/ 	.byte	0x04, 0x0a
        /*01f6*/ 	.short	(.L_62 - .L_61)
	.align		4
.L_61:
        /*01f8*/ 	.word	index@(.nv.constant0.matmul_kernel)
        /*01fc*/ 	.short	0x0380
        /*01fe*/ 	.short	0x0050


	//----- nvinfo : EIATTR_SW_WAR
	.align		4
.L_62:
        /*0200*/ 	.byte	0x04, 0x36
        /*0202*/ 	.short	(.L_64 - .L_63)
.L_63:
        /*0204*/ 	.word	0x00000008
.L_64:


//--------------------- .nv.compat                --------------------------
	.section	.nv.compat,"",@"SHT_CUDA_COMPAT_INFO"
	.align	4
        /*0000*/ 	.byte	0x02, 0x02, 0x02, 0x00, 0x02, 0x05, 0x05, 0x00, 0x02, 0x03, 0x00, 0x00, 0x02, 0x06, 0x01, 0x00


//--------------------- .nv.callgraph             --------------------------
	.section	.nv.callgraph,"",@"SHT_CUDA_CALLGRAPH"
	.align	4
	.sectionentsize	8
	.align		4
        /*0000*/ 	.word	0x00000000
	.align		4
        /*0004*/ 	.word	0xffffffff
	.align		4
        /*0008*/ 	.word	0x00000000
	.align		4
        /*000c*/ 	.word	0xfffffffe
	.align		4
        /*0010*/ 	.word	0x00000000
	.align		4
        /*0014*/ 	.word	0xfffffffd
	.align		4
        /*0018*/ 	.word	0x00000000
	.align		4
        /*001c*/ 	.word	0xfffffffc


//--------------------- .text.matmul_kernel       --------------------------
	.section	.text.matmul_kernel,"ax",@progbits
	.align	128
        .global         matmul_kernel
        .type           matmul_kernel,@function
        .size           matmul_kernel,(.L_x_20 - matmul_kernel)
        .other          matmul_kernel,@"STO_CUDA_ENTRY STV_DEFAULT"
matmul_kernel:
.text.matmul_kernel:
[----:B------:R-:W0:Y:S01]  /*0000*/  LDC R1, c[0x0][0x37c] ;  /* 0x0000df00ff017b82 */ /* 0x000e220000000800 */
[----:B------:R-:W1:Y:S01]  /*0010*/  S2R R68, SR_TID.X ;  /* 0x0000000000447919 */ /* 0x000e620000002100 */
[----:B------:R-:W2:Y:S01]  /*0020*/  LDCU.64 UR26, c[0x0][0x358] ;  /* 0x00006b00ff1a77ac */ /* 0x000ea20008000a00 */
[----:B-1----:R-:W-:-:S13]  /*0030*/  ISETP.GE.U32.AND P1, PT, R68, 0x20, PT ;  /* 0x000000204400780c */ /* 0x002fda0003f26070 */
[----:B--2---:R-:W-:Y:S05]  /*0040*/  @P1 BRA `(.L_x_0) ;  /* 0x0000000000b81947 */ /* 0x004fea0003800000 */
[----:B------:R-:W1:Y:S01]  /*0050*/  S2UR UR6, SR_CgaCtaId ;  /* 0x00000000000679c3 */ /* 0x000e620000008800 */
[----:B------:R-:W-:Y:S01]  /*0060*/  NOP ;  /* 0x0000000000007918 */ /* 0x000fe20000000000 */
[----:B------:R-:W-:Y:S02]  /*0070*/  UMOV UR4, 0x40 ;  /* 0x0000004000047882 */ /* 0x000fe40000000000 */
[----:B-1----:R-:W-:-:S09]  /*0080*/  ULEA UR4, UR6, UR4, 0x18 ;  /* 0x0000000406047291 */ /* 0x002fd2000f8ec0ff */
[----:B------:R-:W1:Y:S01]  /*0090*/  LDS.U8 R0, [UR4] ;  /* 0x00000004ff007984 */ /* 0x000e620008000000 */
[----:B------:R-:W-:Y:S02]  /*00a0*/  UMOV UR4, 0x400 ;  /* 0x0000040000047882 */ /* 0x000fe40000000000 */
[----:B------:R-:W-:Y:S01]  /*00b0*/  ULEA UR4, UR6, UR4, 0x18 ;  /* 0x0000000406047291 */ /* 0x000fe2000f8ec0ff */
[----:B-1----:R-:W-:-:S13]  /*00c0*/  ISETP.NE.AND P0, PT, R0, RZ, PT ;  /* 0x000000ff0000720c */ /* 0x002fda0003f05270 */
[----:B------:R-:W-:Y:S05]  /*00d0*/  @P0 BRA `(.L_x_1) ;  /* 0x00000000007c0947 */ /* 0x000fea0003800000 */
[----:B------:R-:W-:-:S13]  /*00e0*/  ELECT P0, URZ, PT ;  /* 0x0000000000ff782f */ /* 0x000fda0003800000 */
[----:B------:R-:W-:Y:S05]  /*00f0*/  @!P0 BRA `(.L_x_2) ;  /* 0x0000000000848947 */ /* 0x000fea0003800000 */
[----:B------:R-:W-:Y:S01]  /*0100*/  UMOV UR5, 0x4 ;  /* 0x0000000400057882 */ /* 0x000fe20000000000 */
[----:B------:R-:W-:Y:S02]  /*0110*/  IMAD.MOV.U32 R4, RZ, RZ, 0x1 ;  /* 0x00000001ff047424 */ /* 0x000fe400078e00ff */
[----:B------:R-:W-:Y:S02]  /*0120*/  IMAD.MOV.U32 R5, RZ, RZ, 0xf ;  /* 0x0000000fff057424 */ /* 0x000fe400078e00ff */
[----:B------:R-:W-:Y:S04]  /*0130*/  DEPBAR.LE SB1, 0x36 ;  /* 0x00009d800000791a */ /* 0x000fe80000000000 */
[----:B------:R-:W1:Y:S02]  /*0140*/  UTCATOMSWS.FIND_AND_SET.ALIGN UP0, UR5, UR5 ;  /* 0x00000005000575e3 */ /* 0x000e640008000800 */
[----:B-1----:R-:W-:-:S04]  /*0150*/  PLOP3.LUT P0, PT, PT, PT, UP0, 0x80, 0x8 ;  /* 0x000000000008781c */ /* 0x002fc80003f0f008 */
[----:B------:R-:W-:-:S04]  /*0160*/  SEL R0, RZ, 0xffffffff, !P0 ;  /* 0xffffffffff007807 */ /* 0x000fc80004000000 */
[----:B------:R-:W-:Y:S01]  /*0170*/  ISETP.NE.AND P0, PT, R0, RZ, PT ;  /* 0x000000ff0000720c */ /* 0x000fe20003f05270 */
[----:B------:R-:W-:-:S12]  /*0180*/  IMAD.U32 R0, RZ, RZ, UR5 ;  /* 0x00000005ff007e24 */ /* 0x000fd8000f8e00ff */
[----:B------:R-:W-:Y:S05]  /*0190*/  @P0 BRA `(.L_x_3) ;  /* 0x0000000000240947 */ /* 0x000fea0003800000 */
.L_x_4:
[----:B------:R-:W-:Y:S05]  /*01a0*/  NANOSLEEP 0x64 ;  /* 0x000000640000795d */ /* 0x000fea0003800000 */
[----:B------:R-:W-:-:S05]  /*01b0*/  UMOV UR5, 0x4 ;  /* 0x0000000400057882 */ /* 0x000fca0000000000 */
[----:B------:R-:W-:Y:S04]  /*01c0*/  DEPBAR.LE SB1, 0x36 ;  /* 0x00009d800000791a */ /* 0x000fe80000000000 */
[----:B------:R-:W1:Y:S02]  /*01d0*/  UTCATOMSWS.FIND_AND_SET.ALIGN UP0, UR5, UR5 ;  /* 0x00000005000575e3 */ /* 0x000e640008000800 */
[----:B-1----:R-:W-:-:S04]  /*01e0*/  PLOP3.LUT P0, PT, PT, PT, UP0, 0x80, 0x8 ;  /* 0x000000000008781c */ /* 0x002fc80003f0f008 */
[----:B------:R-:W-:-:S04]  /*01f0*/  SEL R0, RZ, 0xffffffff, !P0 ;  /* 0xffffffffff007807 */ /* 0x000fc80004000000 */
[----:B------:R-:W-:Y:S01]  /*0200*/  ISETP.NE.AND P0, PT, R0, RZ, PT ;  /* 0x000000ff0000720c */ /* 0x000fe20003f05270 */
[----:B------:R-:W-:-:S12]  /*0210*/  IMAD.U32 R0, RZ, RZ, UR5 ;  /* 0x00000005ff007e24 */ /* 0x000fd8000f8e00ff */
[----:B------:R-:W-:Y:S05]  /*0220*/  @!P0 BRA `(.L_x_4) ;  /* 0xfffffffc00dc8947 */ /* 0x000fea000383ffff */
.L_x_3:
[C---:B------:R-:W-:Y:S01]  /*0230*/  VIADD R3, R0.reuse, 0x10 ;  /* 0x0000001000037836 */ /* 0x040fe20000000000 */
[----:B------:R-:W-:Y:S01]  /*0240*/  UMOV UR5, 0x50 ;  /* 0x0000005000057882 */ /* 0x000fe20000000000 */
[----:B------:R-:W-:Y:S01]  /*0250*/  SHF.L.U32 R2, R5, R0, RZ ;  /* 0x0000000005027219 */ /* 0x000fe200000006ff */
[----:B------:R-:W-:Y:S01]  /*0260*/  ULEA UR5, UR6, UR5, 0x18 ;  /* 0x0000000506057291 */ /* 0x000fe2000f8ec0ff */
[----:B------:R-:W-:Y:S01]  /*0270*/  IMAD.SHL.U32 R0, R0, 0x20, RZ ;  /* 0x0000002000007824 */ /* 0x000fe200078e00ff */
[----:B------:R-:W-:-:S04]  /*0280*/  SHF.L.U32 R3, R4, R3, RZ ;  /* 0x0000000304037219 */ /* 0x000fc800000006ff */
[----:B------:R-:W-:-:S05]  /*0290*/  LOP3.LUT R2, R3, R2, RZ, 0xfc, !PT ;  /* 0x0000000203027212 */ /* 0x000fca00078efcff */
[----:B------:R1:W-:Y:S04]  /*02a0*/  ATOMS.OR RZ, [UR5], R2 ;  /* 0x00000002ffff798c */ /* 0x0003e8000b000005 */
[----:B------:R1:W-:Y:S01]  /*02b0*/  STS [UR4], R0 ;  /* 0x00000000ff007988 */ /* 0x0003e20008000804 */
[----:B------:R-:W-:Y:S05]  /*02c0*/  BRA `(.L_x_2) ;  /* 0x0000000000107947 */ /* 0x000fea0003800000 */
.L_x_1:
[----:B------:R-:W-:Y:S01]  /*02d0*/  IMAD.MOV.U32 R0, RZ, RZ, -0x1 ;  /* 0xffffffffff007424 */ /* 0x000fe200078e00ff */
[----:B------:R-:W-:-:S04]  /*02e0*/  MOV R2, 0x310 ;  /* 0x0000031000027802 */ /* 0x000fc80000000f00 */
[----:B------:R1:W-:Y:S03]  /*02f0*/  STS [UR4], R0 ;  /* 0x00000000ff007988 */ /* 0x0003e60008000804 */
[----:B01----:R-:W-:Y:S05]  /*0300*/  CALL.REL.NOINC `($__internal_1_$__cuda_sm10x_tcgen05_guardrail_trap_phase_invalid_during_alloc) ;  /* 0x0000007000287944 */ /* 0x003fea0003c00000 */
.L_x_2:
[----:B------:R-:W-:Y:S05]  /*0310*/  WARPSYNC.ALL ;  /* 0x0000000000007948 */ /* 0x000fea0003800000 */
[----:B------:R-:W-:Y:S01]  /*0320*/  NOP ;  /* 0x0000000000007918 */ /* 0x000fe20000000000 */
.L_x_0:
[----:B------:R-:W2:Y:S01]  /*0330*/  LDC.64 R20, c[0x0][0x398] ;  /* 0x0000e600ff147b82 */ /* 0x000ea20000000a00 */
[----:B------:R-:W3:Y:S01]  /*0340*/  S2R R5, SR_CTAID.X ;  /* 0x0000000000057919 */ /* 0x000ee20000002500 */
[----:B------:R-:W-:Y:S01]  /*0350*/  UMOV UR13, 0x400 ;  /* 0x00000400000d7882 */ /* 0x000fe20000000000 */
[----:B------:R-:W-:Y:S01]  /*0360*/  SHF.R.U32.HI R69, RZ, 0x5, R68 ;  /* 0x00000005ff457819 */ /* 0x000fe20000011644 */
[----:B------:R-:W-:Y:S01]  /*0370*/  UMOV UR6, 0x1 ;  /* 0x0000000100067882 */ /* 0x000fe20000000000 */
[----:B------:R-:W4:Y:S03]  /*0380*/  LDCU.128 UR8, c[0x0][0x380] ;  /* 0x00007000ff0877ac */ /* 0x000f260008000c00 */
[----:B------:R-:W5:Y:S08]  /*0390*/  S2UR UR4, SR_CgaCtaId ;  /* 0x00000000000479c3 */ /* 0x000f700000008800 */
[----:B------:R-:W1:Y:S02]  /*03a0*/  LDC.64 R104, c[0x0][0x3a8] ;  /* 0x0000ea00ff687b82 */ /* 0x000e640000000a00 */
[----:B-12---:R-:W-:Y:S01]  /*03b0*/  VIADD R0, R21, 0x7f ;  /* 0x0000007f15007836 */ /* 0x006fe20000000000 */
[----:B------:R-:W-:-:S05]  /*03c0*/  IABS R13, R20 ;  /* 0x00000014000d7213 */ /* 0x000fca0000000000 */
[----:B------:R-:W-:Y:S01]  /*03d0*/  BAR.SYNC.DEFER_BLOCKING 0x0 ;  /* 0x0000000000007b1d */ /* 0x000fe20000010000 */
[----:B------:R-:W-:Y:S02]  /*03e0*/  ISETP.NE.AND P6, PT, R20, RZ, PT ;  /* 0x000000ff1400720c */ /* 0x000fe40003fc5270 */
[----:B------:R-:W-:Y:S01]  /*03f0*/  SHF.R.S32.HI R3, RZ, 0x1f, R0 ;  /* 0x0000001fff037819 */ /* 0x000fe20000011400 */
[----:B-----5:R-:W-:-:S03]  /*0400*/  ULEA UR13, UR4, UR13, 0x18 ;  /* 0x0000000d040d7291 */ /* 0x020fc6000f8ec0ff */
[----:B------:R-:W-:Y:S02]  /*0410*/  LEA.HI R3, R3, R0, RZ, 0x7 ;  /* 0x0000000003037211 */ /* 0x000fe400078f38ff */
[----:B---3--:R-:W-:Y:S01]  /*0420*/  IABS R8, R5 ;  /* 0x0000000500087213 */ /* 0x008fe20000000000 */
[----:B------:R-:W-:Y:S01]  /*0430*/  UIADD3 UR15, UPT, UPT, UR13, 0x6000, URZ ;  /* 0x000060000d0f7890 */ /* 0x000fe2000fffe0ff */
[----:B------:R-:W-:-:S05]  /*0440*/  SHF.R.S32.HI R3, RZ, 0x7, R3 ;  /* 0x00000007ff037819 */ /* 0x000fca0000011403 */
[----:B------:R-:W-:-:S05]  /*0450*/  IMAD.SHL.U32 R4, R3, 0x8, RZ ;  /* 0x0000000803047824 */ /* 0x000fca00078e00ff */
[-C--:B------:R-:W-:Y:S02]  /*0460*/  IABS R7, R4.reuse ;  /* 0x0000000400077213 */ /* 0x080fe40000000000 */
[----:B------:R-:W-:Y:S02]  /*0470*/  IABS R10, R4 ;  /* 0x00000004000a7213 */ /* 0x000fe40000000000 */
[----:B------:R-:W1:Y:S08]  /*0480*/  I2F.RP R0, R7 ;  /* 0x0000000700007306 */ /* 0x000e700000209400 */
[----:B-1----:R-:W1:Y:S02]  /*0490*/  MUFU.RCP R0, R0 ;  /* 0x0000000000007308 */ /* 0x002e640000001000 */
[----:B-1----:R-:W-:-:S02]  /*04a0*/  VIADD R2, R0, 0xffffffe ;  /* 0x0ffffffe00027836 */ /* 0x002fc40000000000 */
[----:B------:R-:W-:-:S04]  /*04b0*/  IMAD.MOV R0, RZ, RZ, -R10 ;  /* 0x000000ffff007224 */ /* 0x000fc800078e0a0a */
[----:B------:R1:W2:Y:S02]  /*04c0*/  F2I.FTZ.U32.TRUNC.NTZ R3, R2 ;  /* 0x0000000200037305 */ /* 0x0002a4000021f000 */
[----:B-1----:R-:W-:Y:S02]  /*04d0*/  IMAD.MOV.U32 R2, RZ, RZ, RZ ;  /* 0x000000ffff027224 */ /* 0x002fe400078e00ff */
[----:B--2---:R-:W-:-:S04]  /*04e0*/  IMAD.MOV R6, RZ, RZ, -R3 ;  /* 0x000000ffff067224 */ /* 0x004fc800078e0a03 */
[----:B------:R-:W-:Y:S02]  /*04f0*/  IMAD R9, R6, R7, RZ ;  /* 0x0000000706097224 */ /* 0x000fe400078e02ff */
[----:B------:R-:W-:Y:S02]  /*0500*/  IMAD.MOV.U32 R6, RZ, RZ, R8 ;  /* 0x000000ffff067224 */ /* 0x000fe400078e0008 */
[----:B------:R-:W-:-:S06]  /*0510*/  IMAD.HI.U32 R3, R3, R9, R2 ;  /* 0x0000000903037227 */ /* 0x000fcc00078e0002 */
[----:B------:R-:W-:-:S04]  /*0520*/  IMAD.HI.U32 R3, R3, R6, RZ ;  /* 0x0000000603037227 */ /* 0x000fc800078e00ff */
[----:B------:R-:W-:-:S05]  /*0530*/  IMAD R0, R3, R0, R6 ;  /* 0x0000000003007224 */ /* 0x000fca00078e0206 */
[----:B------:R-:W-:-:S13]  /*0540*/  ISETP.GT.U32.AND P2, PT, R7, R0, PT ;  /* 0x000000000700720c */ /* 0x000fda0003f44070 */
[----:B------:R-:W-:Y:S02]  /*0550*/  @!P2 IMAD.IADD R0, R0, 0x1, -R7 ;  /* 0x000000010000a824 */ /* 0x000fe400078e0a07 */
[----:B------:R-:W-:Y:S01]  /*0560*/  @!P2 VIADD R3, R3, 0x1 ;  /* 0x000000010303a836 */ /* 0x000fe20000000000 */
[----:B------:R-:W-:Y:S02]  /*0570*/  ISETP.NE.AND P2, PT, R4, RZ, PT ;  /* 0x000000ff0400720c */ /* 0x000fe40003f45270 */
[----:B------:R-:W-:Y:S02]  /*0580*/  ISETP.GE.U32.AND P0, PT, R0, R7, PT ;  /* 0x000000070000720c */ /* 0x000fe40003f06070 */
[----:B------:R-:W-:-:S04]  /*0590*/  LOP3.LUT R0, R5, R4, RZ, 0x3c, !PT ;  /* 0x0000000405007212 */ /* 0x000fc800078e3cff */
[----:B------:R-:W-:Y:S01]  /*05a0*/  ISETP.GE.AND P3, PT, R0, RZ, PT ;  /* 0x000000ff0000720c */ /* 0x000fe20003f66270 */
[----:B------:R-:W-:-:S06]  /*05b0*/  VIADD R0, R20, 0x3f ;  /* 0x0000003f14007836 */ /* 0x000fcc0000000000 */
[----:B------:R-:W-:-:S04]  /*05c0*/  @P0 VIADD R3, R3, 0x1 ;  /* 0x0000000103030836 */ /* 0x000fc80000000000 */
[----:B------:R-:W-:Y:S01]  /*05d0*/  IMAD.MOV.U32 R2, RZ, RZ, R3 ;  /* 0x000000ffff027224 */ /* 0x000fe200078e0003 */
[----:B------:R-:W-:-:S03]  /*05e0*/  SHF.R.S32.HI R3, RZ, 0x1f, R0 ;  /* 0x0000001fff037819 */ /* 0x000fc60000011400 */
[----:B------:R-:W-:Y:S01]  /*05f0*/  @!P3 IMAD.MOV R2, RZ, RZ, -R2 ;  /* 0x000000ffff02b224 */ /* 0x000fe200078e0a02 */
[----:B------:R-:W-:Y:S02]  /*0600*/  @!P2 LOP3.LUT R2, RZ, R4, RZ, 0x33, !PT ;  /* 0x00000004ff02a212 */ /* 0x000fe400078e33ff */
[----:B------:R-:W-:-:S03]  /*0610*/  LEA.HI R3, R3, R0, RZ, 0x6 ;  /* 0x0000000003037211 */ /* 0x000fc600078f30ff */
[----:B------:R-:W-:Y:S02]  /*0620*/  IMAD.SHL.U32 R11, R2, 0x8, RZ ;  /* 0x00000008020b7824 */ /* 0x000fe400078e00ff */
[----:B------:R-:W-:-:S03]  /*0630*/  IMAD.MOV R2, RZ, RZ, -R2 ;  /* 0x000000ffff027224 */ /* 0x000fc600078e0a02 */
[----:B------:R-:W-:Y:S01]  /*0640*/  LEA.HI.SX32 R3, R3, -R11, 0x1a ;  /* 0x8000000b03037211 */ /* 0x000fe200078fd2ff */
[----:B------:R-:W-:-:S03]  /*0650*/  IMAD R10, R4, R2, R5 ;  /* 0x00000002040a7224 */ /* 0x000fc600078e0205 */
[----:B------:R-:W-:Y:S02]  /*0660*/  VIMNMX R15, PT, PT, R3, 0x8, PT ;  /* 0x00000008030f7848 */ /* 0x000fe40003fe0100 */
[----:B------:R-:W-:Y:S02]  /*0670*/  IABS R9, R10 ;  /* 0x0000000a00097213 */ /* 0x000fe40000000000 */
[-C--:B------:R-:W-:Y:S02]  /*0680*/  IABS R7, R15.reuse ;  /* 0x0000000f00077213 */ /* 0x080fe40000000000 */
[----:B------:R-:W-:Y:S02]  /*0690*/  IABS R4, R15 ;  /* 0x0000000f00047213 */ /* 0x000fe40000000000 */
[----:B------:R-:W1:Y:S08]  /*06a0*/  I2F.RP R0, R7 ;  /* 0x0000000700007306 */ /* 0x000e700000209400 */
[----:B-1----:R-:W1:Y:S02]  /*06b0*/  MUFU.RCP R0, R0 ;  /* 0x0000000000007308 */ /* 0x002e640000001000 */
[----:B-1----:R-:W-:-:S02]  /*06c0*/  VIADD R3, R0, 0xffffffe ;  /* 0x0ffffffe00037836 */ /* 0x002fc40000000000 */
[----:B------:R-:W-:-:S04]  /*06d0*/  IMAD.MOV R0, RZ, RZ, -R4 ;  /* 0x000000ffff007224 */ /* 0x000fc800078e0a04 */
[----:B------:R-:W1:Y:S02]  /*06e0*/  F2I.FTZ.U32.TRUNC.NTZ R3, R3 ;  /* 0x0000000300037305 */ /* 0x000e64000021f000 */
[----:B-1----:R-:W-:-:S04]  /*06f0*/  IMAD.MOV R6, RZ, RZ, -R3 ;  /* 0x000000ffff067224 */ /* 0x002fc800078e0a03 */
[----:B------:R-:W-:Y:S02]  /*0700*/  IMAD.MOV.U32 R2, RZ, RZ, R6 ;  /* 0x000000ffff027224 */ /* 0x000fe400078e0006 */
[----:B------:R-:W1:Y:S02]  /*0710*/  I2F.RP R6, R13 ;  /* 0x0000000d00067306 */ /* 0x000e640000209400 */
[----:B------:R-:W-:Y:S02]  /*0720*/  IMAD R5, R2, R7, RZ ;  /* 0x0000000702057224 */ /* 0x000fe400078e02ff */
[----:B------:R-:W-:-:S04]  /*0730*/  IMAD.MOV.U32 R2, RZ, RZ, RZ ;  /* 0x000000ffff027224 */ /* 0x000fc800078e00ff */
[----:B------:R-:W-:Y:S01]  /*0740*/  IMAD.HI.U32 R2, R3, R5, R2 ;  /* 0x0000000503027227 */ /* 0x000fe200078e0002 */
[----:B------:R-:W-:-:S04]  /*0750*/  IABS R3, R21 ;  /* 0x0000001500037213 */ /* 0x000fc80000000000 */
[----:B------:R-:W2:Y:S01]  /*0760*/  I2F.RP R8, R3 ;  /* 0x0000000300087306 */ /* 0x000ea20000209400 */
[----:B------:R-:W-:-:S04]  /*0770*/  IMAD.HI.U32 R2, R2, R9, RZ ;  /* 0x0000000902027227 */ /* 0x000fc800078e00ff */
[----:B------:R-:W-:-:S03]  /*0780*/  IMAD R0, R2, R0, R9 ;  /* 0x0000000002007224 */ /* 0x000fc600078e0209 */
[----:B-1----:R-:W1:Y:S02]  /*0790*/  MUFU.RCP R6, R6 ;  /* 0x0000000600067308 */ /* 0x002e640000001000 */
[----:B------:R-:W-:-:S06]  /*07a0*/  ISETP.GT.U32.AND P2, PT, R7, R0, PT ;  /* 0x000000000700720c */ /* 0x000fcc0003f44070 */
[----:B--2---:R-:W-:Y:S07]  /*07b0*/  MUFU.RCP R8, R8 ;  /* 0x0000000800087308 */ /* 0x004fee0000001000 */
[----:B------:R-:W-:Y:S02]  /*07c0*/  @!P2 IMAD.IADD R0, R0, 0x1, -R7 ;  /* 0x000000010000a824 */ /* 0x000fe400078e0a07 */
[----:B------:R-:W-:Y:S01]  /*07d0*/  @!P2 VIADD R2, R2, 0x1 ;  /* 0x000000010202a836 */ /* 0x000fe20000000000 */
[----:B------:R-:W-:Y:S01]  /*07e0*/  ISETP.NE.AND P2, PT, R15, RZ, PT ;  /* 0x000000ff0f00720c */ /* 0x000fe20003f45270 */
[----:B-1----:R-:W-:Y:S01]  /*07f0*/  VIADD R4, R6, 0xffffffe ;  /* 0x0ffffffe06047836 */ /* 0x002fe20000000000 */
[----:B------:R-:W-:-:S02]  /*0800*/  ISETP.GE.U32.AND P0, PT, R0, R7, PT ;  /* 0x000000070000720c */ /* 0x000fc40003f06070 */
[----:B------:R-:W-:Y:S01]  /*0810*/  LOP3.LUT R0, R10, R15, RZ, 0x3c, !PT ;  /* 0x0000000f0a007212 */ /* 0x000fe200078e3cff */
[----:B------:R1:W2:Y:S01]  /*0820*/  F2I.FTZ.U32.TRUNC.NTZ R5, R4 ;  /* 0x0000000400057305 */ /* 0x0002a2000021f000 */
[----:B------:R-:W-:Y:S02]  /*0830*/  LOP3.LUT R6, R68, 0x3f, RZ, 0xc0, !PT ;  /* 0x0000003f44067812 */ /* 0x000fe400078ec0ff */
[----:B------:R-:W-:Y:S01]  /*0840*/  ISETP.GE.AND P3, PT, R0, RZ, PT ;  /* 0x000000ff0000720c */ /* 0x000fe20003f66270 */
[----:B-1----:R-:W-:-:S06]  /*0850*/  IMAD.MOV.U32 R4, RZ, RZ, RZ ;  /* 0x000000ffff047224 */ /* 0x002fcc00078e00ff */
[----:B------:R-:W-:-:S04]  /*0860*/  @P0 VIADD R2, R2, 0x1 ;  /* 0x0000000102020836 */ /* 0x000fc80000000000 */
[----:B------:R-:W-:Y:S02]  /*0870*/  IMAD.MOV.U32 R9, RZ, RZ, R2 ;  /* 0x000000ffff097224 */ /* 0x000fe400078e0002 */
[----:B--2---:R-:W-:Y:S02]  /*0880*/  IMAD.MOV R2, RZ, RZ, -R5 ;  /* 0x000000ffff027224 */ /* 0x004fe400078e0a05 */
[----:B------:R-:W-:Y:S01]  /*0890*/  @!P3 IMAD.MOV R9, RZ, RZ, -R9 ;  /* 0x000000ffff09b224 */ /* 0x000fe200078e0a09 */
[----:B------:R-:W-:-:S05]  /*08a0*/  @!P2 LOP3.LUT R9, RZ, R15, RZ, 0x33, !PT ;  /* 0x0000000fff09a212 */ /* 0x000fca00078e33ff */
[----:B------:R-:W-:-:S04]  /*08b0*/  IMAD.MOV R0, RZ, RZ, -R9 ;  /* 0x000000ffff007224 */ /* 0x000fc800078e0a09 */
[----:B------:R-:W-:Y:S02]  /*08c0*/  IMAD R0, R15, R0, R10 ;  /* 0x000000000f007224 */ /* 0x000fe400078e020a */
[----:B------:R-:W-:Y:S02]  /*08d0*/  VIADD R10, R8, 0xffffffe ;  /* 0x0ffffffe080a7836 */ /* 0x000fe40000000000 */
[----:B------:R-:W-:Y:S02]  /*08e0*/  IMAD.IADD R7, R11, 0x1, R0 ;  /* 0x000000010b077824 */ /* 0x000fe400078e0200 */
[----:B------:R-:W-:Y:S01]  /*08f0*/  IMAD.MOV.U32 R0, RZ, RZ, R2 ;  /* 0x000000ffff007224 */ /* 0x000fe200078e0002 */
[----:B------:R-:W1:Y:S01]  /*0900*/  F2I.FTZ.U32.TRUNC.NTZ R11, R10 ;  /* 0x0000000a000b7305 */ /* 0x000e62000021f000 */
[----:B------:R-:W-:Y:S02]  /*0910*/  IMAD R2, R7, 0x40, R6 ;  /* 0x0000004007027824 */ /* 0x000fe400078e0206 */
[----:B------:R-:W-:-:S03]  /*0920*/  IMAD R7, R0, R13, RZ ;  /* 0x0000000d00077224 */ /* 0x000fc600078e02ff */
[----:B------:R-:W-:Y:S01]  /*0930*/  IABS R0, R2 ;  /* 0x0000000200007213 */ /* 0x000fe20000000000 */
[----:B------:R-:W-:Y:S01]  /*0940*/  IMAD.HI.U32 R4, R5, R7, R4 ;  /* 0x0000000705047227 */ /* 0x000fe200078e0004 */
[----:B------:R-:W-:-:S03]  /*0950*/  SHF.R.U32.HI R5, RZ, 0x5, R68 ;  /* 0x00000005ff057819 */ /* 0x000fc60000011644 */
[----:B------:R-:W-:Y:S01]  /*0960*/  IMAD.MOV.U32 R7, RZ, RZ, R0 ;  /* 0x000000ffff077224 */ /* 0x000fe200078e0000 */
[----:B------:R-:W-:Y:S01]  /*0970*/  SGXT.U32 R5, R5, 0x2 ;  /* 0x000000020505781a */ /* 0x000fe20000000000 */
[----:B------:R-:W-:Y:S02]  /*0980*/  IMAD.SHL.U32 R0, R9, 0x80, RZ ;  /* 0x0000008009007824 */ /* 0x000fe400078e00ff */
[----:B------:R-:W-:-:S04]  /*0990*/  IMAD.HI.U32 R4, R4, R7, RZ ;  /* 0x0000000704047227 */ /* 0x000fc800078e00ff */
[----:B------:R-:W-:Y:S02]  /*09a0*/  IMAD.MOV R4, RZ, RZ, -R4 ;  /* 0x000000ffff047224 */ /* 0x000fe400078e0a04 */
[----:B-1----:R-:W-:Y:S02]  /*09b0*/  IMAD.MOV R8, RZ, RZ, -R11 ;  /* 0x000000ffff087224 */ /* 0x002fe400078e0a0b */
[C---:B------:R-:W-:Y:S02]  /*09c0*/  IMAD R4, R13.reuse, R4, R7 ;  /* 0x000000040d047224 */ /* 0x040fe400078e0207 */
[----:B------:R-:W-:Y:S01]  /*09d0*/  IMAD R9, R8, R3, RZ ;  /* 0x0000000308097224 */ /* 0x000fe200078e02ff */
[----:B------:R-:W-:Y:S01]  /*09e0*/  LOP3.LUT R8, R0, R5, RZ, 0xfc, !PT ;  /* 0x0000000500087212 */ /* 0x000fe200078efcff */
[----:B------:R-:W-:Y:S01]  /*09f0*/  IMAD.MOV.U32 R10, RZ, RZ, RZ ;  /* 0x000000ffff0a7224 */ /* 0x000fe200078e00ff */
[----:B------:R-:W-:Y:S02]  /*0a00*/  ISETP.GT.U32.AND P0, PT, R13, R4, PT ;  /* 0x000000040d00720c */ /* 0x000fe40003f04070 */
[C---:B------:R-:W-:Y:S01]  /*0a10*/  LOP3.LUT R15, R8.reuse, 0x4, RZ, 0xfc, !PT ;  /* 0x00000004080f7812 */ /* 0x040fe200078efcff */
[----:B------:R-:W-:Y:S01]  /*0a20*/  IMAD.HI.U32 R7, R11, R9, R10 ;  /* 0x000000090b077227 */ /* 0x000fe200078e000a */
[----:B------:R-:W-:-:S02]  /*0a30*/  LOP3.LUT R23, R8, 0x7c, RZ, 0xfc, !PT ;  /* 0x0000007c08177812 */ /* 0x000fc400078efcff */
[----:B------:R-:W-:Y:S02]  /*0a40*/  LOP3.LUT R19, R8, 0x8, RZ, 0xfc, !PT ;  /* 0x0000000808137812 */ /* 0x000fe400078efcff */
[----:B------:R-:W-:Y:S02]  /*0a50*/  IABS R12, R8 ;  /* 0x00000008000c7213 */ /* 0x000fe40000000000 */
[----:B------:R-:W-:Y:S02]  /*0a60*/  IABS R14, R15 ;  /* 0x0000000f000e7213 */ /* 0x000fe40000000000 */
[----:B------:R-:W-:Y:S01]  /*0a70*/  IABS R22, R23 ;  /* 0x0000001700167213 */ /* 0x000fe20000000000 */
[----:B------:R-:W-:Y:S01]  /*0a80*/  @!P0 IMAD.IADD R4, R4, 0x1, -R13 ;  /* 0x0000000104048824 */ /* 0x000fe200078e0a0d */
[----:B------:R-:W-:Y:S01]  /*0a90*/  IABS R16, R19 ;  /* 0x0000001300107213 */ /* 0x000fe20000000000 */
[----:B------:R-:W-:Y:S01]  /*0aa0*/  IMAD.HI.U32 R5, R7, R12, RZ ;  /* 0x0000000c07057227 */ /* 0x000fe200078e00ff */
[----:B------:R-:W-:-:S02]  /*0ab0*/  ISETP.GE.AND P3, PT, R15, RZ, PT ;  /* 0x000000ff0f00720c */ /* 0x000fc40003f66270 */
[----:B------:R-:W-:Y:S01]  /*0ac0*/  ISETP.GT.U32.AND P0, PT, R13, R4, PT ;  /* 0x000000040d00720c */ /* 0x000fe20003f04070 */
[C---:B------:R-:W-:Y:S01]  /*0ad0*/  IMAD.HI.U32 R9, R7.reuse, R14, RZ ;  /* 0x0000000e07097227 */ /* 0x040fe200078e00ff */
[C---:B------:R-:W-:Y:S02]  /*0ae0*/  LOP3.LUT R25, R8.reuse, 0xc, RZ, 0xfc, !PT ;  /* 0x0000000c08197812 */ /* 0x040fe400078efcff */
[C---:B------:R-:W-:Y:S01]  /*0af0*/  LOP3.LUT R27, R8.reuse, 0x10, RZ, 0xfc, !PT ;  /* 0x00000010081b7812 */ /* 0x040fe200078efcff */
[C---:B------:R-:W-:Y:S01]  /*0b00*/  IMAD.HI.U32 R11, R7.reuse, R22, RZ ;  /* 0x00000016070b7227 */ /* 0x040fe200078e00ff */
[C---:B------:R-:W-:Y:S02]  /*0b10*/  LOP3.LUT R28, R8.reuse, 0x14, RZ, 0xfc, !PT ;  /* 0x00000014081c7812 */ /* 0x040fe400078efcff */
[C---:B------:R-:W-:Y:S01]  /*0b20*/  LOP3.LUT R29, R8.reuse, 0x18, RZ, 0xfc, !PT ;  /* 0x00000018081d7812 */ /* 0x040fe200078efcff */
[----:B------:R-:W-:Y:S01]  /*0b30*/  IMAD.HI.U32 R10, R7, R16, RZ ;  /* 0x00000010070a7227 */ /* 0x000fe200078e00ff */
[----:B------:R-:W-:-:S02]  /*0b40*/  LOP3.LUT R30, R8, 0x1c, RZ, 0xfc, !PT ;  /* 0x0000001c081e7812 */ /* 0x000fc400078efcff */
[----:B------:R-:W-:Y:S01]  /*0b50*/  IABS R24, R29 ;  /* 0x0000001d00187213 */ /* 0x000fe20000000000 */
[----:B------:R-:W-:Y:S01]  /*0b60*/  @!P0 IMAD.IADD R4, R4, 0x1, -R13 ;  /* 0x0000000104048824 */ /* 0x000fe200078e0a0d */
[----:B------:R-:W-:Y:S01]  /*0b70*/  ISETP.GE.AND P0, PT, R2, RZ, PT ;  /* 0x000000ff0200720c */ /* 0x000fe20003f06270 */
[----:B------:R-:W-:Y:S01]  /*0b80*/  IMAD.MOV R5, RZ, RZ, -R5 ;  /* 0x000000ffff057224 */ /* 0x000fe200078e0a05 */
[----:B------:R-:W-:Y:S01]  /*0b90*/  ISETP.GE.AND P4, PT, R19, RZ, PT ;  /* 0x000000ff1300720c */ /* 0x000fe20003f86270 */
[----:B------:R-:W-:Y:S01]  /*0ba0*/  IMAD.MOV R15, RZ, RZ, -R9 ;  /* 0x000000ffff0f7224 */ /* 0x000fe200078e0a09 */
[C---:B------:R-:W-:Y:S01]  /*0bb0*/  LOP3.LUT R31, R8.reuse, 0x20, RZ, 0xfc, !PT ;  /* 0x00000020081f7812 */ /* 0x040fe200078efcff */
[----:B------:R-:W-:Y:S01]  /*0bc0*/  IMAD.MOV R18, RZ, RZ, -R11 ;  /* 0x000000ffff127224 */ /* 0x000fe200078e0a0b */
[C---:B------:R-:W-:Y:S01]  /*0bd0*/  LOP3.LUT R32, R8.reuse, 0x24, RZ, 0xfc, !PT ;  /* 0x0000002408207812 */ /* 0x040fe200078efcff */
[----:B------:R-:W-:Y:S01]  /*0be0*/  IMAD.MOV R17, RZ, RZ, -R10 ;  /* 0x000000ffff117224 */ /* 0x000fe200078e0a0a */
[C---:B------:R-:W-:Y:S01]  /*0bf0*/  LOP3.LUT R33, R8.reuse, 0x28, RZ, 0xfc, !PT ;  /* 0x0000002808217812 */ /* 0x040fe200078efcff */
[C---:B------:R-:W-:Y:S01]  /*0c00*/  IMAD R9, R3.reuse, R5, R12 ;  /* 0x0000000503097224 */ /* 0x040fe200078e020c */
[----:B------:R-:W-:Y:S01]  /*0c10*/  LOP3.LUT R35, R8, 0x50, RZ, 0xfc, !PT ;  /* 0x0000005008237812 */ /* 0x000fe200078efcff */
[C---:B------:R-:W-:Y:S01]  /*0c20*/  IMAD R10, R3.reuse, R15, R14 ;  /* 0x0000000f030a7224 */ /* 0x040fe200078e020e */
[----:B------:R-:W-:Y:S01]  /*0c30*/  IABS R14, R25 ;  /* 0x00000019000e7213 */ /* 0x000fe20000000000 */
[C---:B------:R-:W-:Y:S01]  /*0c40*/  IMAD R22, R3.reuse, R18, R22 ;  /* 0x0000001203167224 */ /* 0x040fe200078e0216 */
[C---:B------:R-:W-:Y:S01]  /*0c50*/  ISETP.GT.U32.AND P5, PT, R3.reuse, R9, PT ;  /* 0x000000090300720c */ /* 0x040fe20003fa4070 */
[----:B------:R-:W-:Y:S01]  /*0c60*/  IMAD R11, R3, R17, R16 ;  /* 0x00000011030b7224 */ /* 0x000fe200078e0210 */
[----:B------:R-:W-:Y:S01]  /*0c70*/  IABS R16, R27 ;  /* 0x0000001b00107213 */ /* 0x000fe20000000000 */
[----:B------:R-:W-:Y:S01]  /*0c80*/  IMAD.HI.U32 R5, R7, R14, RZ ;  /* 0x0000000e07057227 */ /* 0x000fe200078e00ff */
[----:B------:R-:W-:-:S02]  /*0c90*/  ISETP.GT.U32.AND P2, PT, R3, R22, PT ;  /* 0x000000160300720c */ /* 0x000fc40003f44070 */
[----:B------:R-:W-:Y:S01]  /*0ca0*/  IABS R18, R28 ;  /* 0x0000001c00127213 */ /* 0x000fe20000000000 */
[----:B------:R-:W-:Y:S01]  /*0cb0*/  @!P0 IMAD.MOV R4, RZ, RZ, -R4 ;  /* 0x000000ffff048224 */ /* 0x000fe200078e0a04 */
[----:B------:R-:W-:Y:S01]  /*0cc0*/  ISETP.GT.U32.AND P0, PT, R3, R10, PT ;  /* 0x0000000a0300720c */ /* 0x000fe20003f04070 */
[----:B------:R-:W-:Y:S01]  /*0cd0*/  IMAD.HI.U32 R12, R7, R16, RZ ;  /* 0x00000010070c7227 */ /* 0x000fe200078e00ff */
[----:B------:R-:W-:Y:S02]  /*0ce0*/  @!P6 LOP3.LUT R4, RZ, R20, RZ, 0x33, !PT ;  /* 0x00000014ff04e212 */ /* 0x000fe400078e33ff */
[C---:B------:R-:W-:Y:S01]  /*0cf0*/  ISETP.GT.U32.AND P6, PT, R3.reuse, R11, PT ;  /* 0x0000000b0300720c */ /* 0x040fe20003fc4070 */
[----:B------:R-:W-:Y:S01]  /*0d00*/  IMAD.MOV R15, RZ, RZ, -R5 ;  /* 0x000000ffff0f7224 */ /* 0x000fe200078e0a05 */
[----:B------:R-:W-:Y:S01]  /*0d10*/  IABS R20, R31 ;  /* 0x0000001f00147213 */ /* 0x000fe20000000000 */
[----:B------:R-:W-:Y:S01]  /*0d20*/  IMAD.MOV R17, RZ, RZ, -R12 ;  /* 0x000000ffff117224 */ /* 0x000fe200078e0a0c */
[----:B------:R-:W-:Y:S01]  /*0d30*/  IABS R26, R33 ;  /* 0x00000021001a7213 */ /* 0x000fe20000000000 */
[----:B------:R-:W-:Y:S01]  /*0d40*/  IMAD R12, R3, R15, R14 ;  /* 0x0000000f030c7224 */ /* 0x000fe200078e020e */
[----:B------:R-:W-:Y:S01]  /*0d50*/  IABS R38, R35 ;  /* 0x0000002300267213 */ /* 0x000fe20000000000 */
[--C-:B------:R-:W-:Y:S01]  /*0d60*/  @!P2 IMAD.IADD R22, R22, 0x1, -R3.reuse ;  /* 0x000000011616a824 */ /* 0x100fe200078e0a03 */
[----:B------:R-:W-:Y:S01]  /*0d70*/  LOP3.LUT R37, R8, 0x54, RZ, 0xfc, !PT ;  /* 0x0000005408257812 */ /* 0x000fe200078efcff */
[--C-:B------:R-:W-:Y:S01]  /*0d80*/  @!P5 IMAD.IADD R9, R9, 0x1, -R3.reuse ;  /* 0x000000010909d824 */ /* 0x100fe200078e0a03 */
[C---:B------:R-:W-:Y:S01]  /*0d90*/  ISETP.GT.U32.AND P2, PT, R3.reuse, R12, PT ;  /* 0x0000000c0300720c */ /* 0x040fe20003f44070 */
[--C-:B------:R-:W-:Y:S01]  /*0da0*/  @!P0 IMAD.IADD R10, R10, 0x1, -R3.reuse ;  /* 0x000000010a0a8824 */ /* 0x100fe200078e0a03 */
[----:B------:R-:W-:Y:S01]  /*0db0*/  ISETP.GT.U32.AND P5, PT, R3, R22, PT ;  /* 0x000000160300720c */ /* 0x000fe20003fa4070 */
[----:B------:R-:W-:Y:S01]  /*0dc0*/  @!P6 IMAD.IADD R11, R11, 0x1, -R3 ;  /* 0x000000010b0be824 */ /* 0x000fe200078e0a03 */
[----:B------:R-:W-:Y:S01]  /*0dd0*/  ISETP.GT.U32.AND P0, PT, R3, R9, PT ;  /* 0x000000090300720c */ /* 0x000fe20003f04070 */
[----:B------:R-:W-:Y:S01]  /*0de0*/  IMAD.HI.U32 R13, R7, R18, RZ ;  /* 0x00000012070d7227 */ /* 0x000fe200078e00ff */
[----:B------:R-:W-:-:S02]  /*0df0*/  ISETP.GT.U32.AND P6, PT, R3, R10, PT ;  /* 0x0000000a0300720c */ /* 0x000fc40003fc4070 */
[----:B------:R-:W-:Y:S01]  /*0e00*/  IABS R40, R37 ;  /* 0x0000002500287213 */ /* 0x000fe20000000000 */
[----:B------:R-:W-:Y:S01]  /*0e10*/  IMAD.HI.U32 R5, R7, R24, RZ ;  /* 0x0000001807057227 */ /* 0x000fe200078e00ff */
[C---:B------:R-:W-:Y:S02]  /*0e20*/  LOP3.LUT R39, R8.reuse, 0x58, RZ, 0xfc, !PT ;  /* 0x0000005808277812 */ /* 0x040fe400078efcff */
[----:B------:R-:W-:Y:S01]  /*0e30*/  LOP3.LUT R41, R8, 0x5c, RZ, 0xfc, !PT ;  /* 0x0000005c08297812 */ /* 0x000fe200078efcff */
[----:B------:R-:W-:Y:S01]  /*0e40*/  IMAD.MOV R19, RZ, RZ, -R13 ;  /* 0x000000ffff137224 */ /* 0x000fe200078e0a0d */
[----:B------:R-:W-:Y:S01]  /*0e50*/  IABS R42, R39 ;  /* 0x00000027002a7213 */ /* 0x000fe20000000000 */
[C---:B------:R-:W-:Y:S01]  /*0e60*/  IMAD R13, R3.reuse, R17, R16 ;  /* 0x00000011030d7224 */ /* 0x040fe200078e0210 */
[----:B------:R-:W-:Y:S01]  /*0e70*/  IABS R16, R30 ;  /* 0x0000001e00107213 */ /* 0x000fe20000000000 */
[----:B------:R-:W-:Y:S01]  /*0e80*/  @!P2 IMAD.IADD R12, R12, 0x1, -R3 ;  /* 0x000000010c0ca824 */ /* 0x000fe200078e0a03 */
[C---:B------:R-:W-:Y:S01]  /*0e90*/  ISETP.GT.U32.AND P2, PT, R3.reuse, R11, PT ;  /* 0x0000000b0300720c */ /* 0x040fe20003f44070 */
[----:B------:R-:W-:Y:S01]  /*0ea0*/  IMAD.MOV R5, RZ, RZ, -R5 ;  /* 0x000000ffff057224 */ /* 0x000fe200078e0a05 */
[C---:B------:R-:W-:Y:S01]  /*0eb0*/  LOP3.LUT R43, R8.reuse, 0x60, RZ, 0xfc, !PT ;  /* 0x00000060082b7812 */ /* 0x040fe200078efcff */
[----:B------:R-:W-:Y:S01]  /*0ec0*/  IMAD R14, R3, R19, R18 ;  /* 0x00000013030e7224 */ /* 0x000fe200078e0212 */
[----:B------:R-:W-:Y:S01]  /*0ed0*/  LOP3.LUT R45, R8, 0x6c, RZ, 0xfc, !PT ;  /* 0x0000006c082d7812 */ /* 0x000fe200078efcff */
[----:B------:R-:W-:Y:S01]  /*0ee0*/  @!P0 IMAD.IADD R9, R9, 0x1, -R3 ;  /* 0x0000000109098824 */ /* 0x000fe200078e0a03 */
[C---:B------:R-:W-:Y:S01]  /*0ef0*/  ISETP.GT.U32.AND P0, PT, R3.reuse, R13, PT ;  /* 0x0000000d0300720c */ /* 0x040fe20003f04070 */
[----:B------:R-:W-:Y:S01]  /*0f00*/  IMAD R15, R3, R5, R24 ;  /* 0x00000005030f7224 */ /* 0x000fe200078e0218 */
[----:B------:R-:W-:Y:S01]  /*0f10*/  IABS R24, R32 ;  /* 0x0000002000187213 */ /* 0x000fe20000000000 */
[----:B------:R-:W-:Y:S01]  /*0f20*/  IMAD.HI.U32 R5, R7, R16, RZ ;  /* 0x0000001007057227 */ /* 0x000fe200078e00ff */
[----:B------:R-:W-:-:S02]  /*0f30*/  IABS R44, R43 ;  /* 0x0000002b002c7213 */ /* 0x000fc40000000000 */
[----:B------:R-:W-:Y:S01]  /*0f40*/  LOP3.LUT R47, R8, 0x70, RZ, 0xfc, !PT ;  /* 0x00000070082f7812 */ /* 0x000fe200078efcff */
[----:B------:R-:W-:Y:S01]  /*0f50*/  @!P6 IMAD.IADD R10, R10, 0x1, -R3 ;  /* 0x000000010a0ae824 */ /* 0x000fe200078e0a03 */
[C---:B------:R-:W-:Y:S01]  /*0f60*/  ISETP.GT.U32.AND P6, PT, R3.reuse, R14, PT ;  /* 0x0000000e0300720c */ /* 0x040fe20003fc4070 */
[----:B------:R-:W-:Y:S01]  /*0f70*/  IMAD.MOV R5, RZ, RZ, -R5 ;  /* 0x000000ffff057224 */ /* 0x000fe200078e0a05 */
[----:B------:R-:W-:Y:S01]  /*0f80*/  IABS R50, R45 ;  /* 0x0000002d00327213 */ /* 0x000fe20000000000 */
[--C-:B------:R-:W-:Y:S01]  /*0f90*/  @!P5 IMAD.IADD R22, R22, 0x1, -R3.reuse ;  /* 0x000000011616d824 */ /* 0x100fe200078e0a03 */
[----:B------:R-:W-:Y:S01]  /*0fa0*/  ISETP.GT.U32.AND P5, PT, R3, R12, PT ;  /* 0x0000000c0300720c */ /* 0x000fe20003fa4070 */
[--C-:B------:R-:W-:Y:S01]  /*0fb0*/  @!P2 IMAD.IADD R11, R11, 0x1, -R3.reuse ;  /* 0x000000010b0ba824 */ /* 0x100fe200078e0a03 */
[C---:B------:R-:W-:Y:S01]  /*0fc0*/  ISETP.GT.U32.AND P2, PT, R3.reuse, R15, PT ;  /* 0x0000000f0300720c */ /* 0x040fe20003f44070 */
[----:B------:R-:W-:Y:S01]  /*0fd0*/  IMAD R16, R3, R5, R16 ;  /* 0x0000000503107224 */ /* 0x000fe200078e0210 */
[----:B------:R-:W-:Y:S01]  /*0fe0*/  IABS R52, R47 ;  /* 0x0000002f00347213 */ /* 0x000fe20000000000 */
[----:B------:R-:W-:Y:S01]  /*0ff0*/  @!P0 IMAD.IADD R13, R13, 0x1, -R3 ;  /* 0x000000010d0d8824 */ /* 0x000fe200078e0a03 */
[----:B------:R-:W-:Y:S01]  /*1000*/  LOP3.LUT R49, R8, 0x74, RZ, 0xfc, !PT ;  /* 0x0000007408317812 */ /* 0x000fe200078efcff */
[----:B------:R-:W-:Y:S01]  /*1010*/  IMAD.HI.U32 R5, R7, R20, RZ ;  /* 0x0000001407057227 */ /* 0x000fe200078e00ff */
[----:B------:R-:W-:-:S02]  /*1020*/  ISETP.GT.U32.AND P0, PT, R3, R16, PT ;  /* 0x000000100300720c */ /* 0x000fc40003f04070 */
[----:B------:R-:W-:Y:S01]  /*1030*/  IABS R54, R49 ;  /* 0x0000003100367213 */ /* 0x000fe20000000000 */
[--C-:B------:R-:W-:Y:S01]  /*1040*/  @!P6 IMAD.IADD R14, R14, 0x1, -R3.reuse ;  /* 0x000000010e0ee824 */ /* 0x100fe200078e0a03 */
[----:B------:R-:W-:Y:S01]  /*1050*/  ISETP.GE.AND P6, PT, R8, RZ, PT ;  /* 0x000000ff0800720c */ /* 0x000fe20003fc6270 */
[--C-:B------:R-:W-:Y:S01]  /*1060*/  @!P5 IMAD.IADD R12, R12, 0x1, -R3.reuse ;  /* 0x000000010c0cd824 */ /* 0x100fe200078e0a03 */
[----:B------:R-:W-:Y:S01]  /*1070*/  ISETP.GE.AND P5, PT, R23, RZ, PT ;  /* 0x000000ff1700720c */ /* 0x000fe20003fa6270 */
[----:B------:R-:W-:Y:S01]  /*1080*/  @!P2 IMAD.IADD R15, R15, 0x1, -R3 ;  /* 0x000000010f0fa824 */ /* 0x000fe200078e0a03 */
[----:B------:R-:W-:Y:S01]  /*1090*/  ISETP.GE.AND P2, PT, R25, RZ, PT ;  /* 0x000000ff1900720c */ /* 0x000fe20003f46270 */
[----:B------:R-:W-:Y:S01]  /*10a0*/  IMAD.HI.U32 R17, R7, R24, RZ ;  /* 0x0000001807117227 */ /* 0x000fe200078e00ff */
[----:B------:R-:W-:-:S03]  /*10b0*/  LOP3.LUT R25, R8, 0x2c, RZ, 0xfc, !PT ;  /* 0x0000002c08197812 */ /* 0x000fc600078efcff */
[----:B------:R-:W-:Y:S02]  /*10c0*/  IMAD.MOV R5, RZ, RZ, -R5 ;  /* 0x000000ffff057224 */ /* 0x000fe400078e0a05 */
[----:B------:R-:W-:Y:S01]  /*10d0*/  @!P0 IMAD.IADD R16, R16, 0x1, -R3 ;  /* 0x0000000110108824 */ /* 0x000fe200078e0a03 */
[C---:B------:R-:W-:Y:S01]  /*10e0*/  ISETP.GT.U32.AND P0, PT, R3.reuse, R13, PT ;  /* 0x0000000d0300720c */ /* 0x040fe20003f04070 */
[----:B------:R-:W-:Y:S01]  /*10f0*/  @!P3 IMAD.MOV R10, RZ, RZ, -R10 ;  /* 0x000000ffff0ab224 */ /* 0x000fe200078e0a0a */
[----:B------:R-:W-:Y:S01]  /*1100*/  ISETP.GT.U32.AND P3, PT, R3, R15, PT ;  /* 0x0000000f0300720c */ /* 0x000fe20003f64070 */
[----:B------:R-:W-:-:S04]  /*1110*/  IMAD.HI.U32 R18, R7, R26, RZ ;  /* 0x0000001a07127227 */ /* 0x000fc800078e00ff */
[----:B------:R-:W-:Y:S02]  /*1120*/  IMAD.MOV R19, RZ, RZ, -R17 ;  /* 0x000000ffff137224 */ /* 0x000fe400078e0a11 */
[C---:B------:R-:W-:Y:S01]  /*1130*/  IMAD R17, R3.reuse, R5, R20 ;  /* 0x0000000503117224 */ /* 0x040fe200078e0214 */
[----:B------:R-:W-:Y:S01]  /*1140*/  IABS R20, R25 ;  /* 0x0000001900147213 */ /* 0x000fe20000000000 */
[----:B------:R-:W-:Y:S01]  /*1150*/  @!P6 IMAD.MOV R9, RZ, RZ, -R9 ;  /* 0x000000ffff09e224 */ /* 0x000fe200078e0a09 */
[C---:B------:R-:W-:Y:S01]  /*1160*/  ISETP.GT.U32.AND P6, PT, R3.reuse, R16, PT ;  /* 0x000000100300720c */ /* 0x040fe20003fc4070 */
[----:B------:R-:W-:Y:S02]  /*1170*/  IMAD.MOV R23, RZ, RZ, -R18 ;  /* 0x000000ffff177224 */ /* 0x000fe400078e0a12 */
[----:B------:R-:W-:Y:S02]  /*1180*/  IMAD.MOV.U32 R5, RZ, RZ, R22 ;  /* 0x000000ffff057224 */ /* 0x000fe400078e0016 */
[----:B------:R-:W-:-:S02]  /*1190*/  IMAD R18, R3, R19, R24 ;  /* 0x0000001303127224 */ /* 0x000fc400078e0218 */
[----:B------:R-:W-:Y:S01]  /*11a0*/  @!P5 IMAD.MOV R5, RZ, RZ, -R5 ;  /* 0x000000ffff05d224 */ /* 0x000fe200078e0a05 */
[C---:B------:R-:W-:Y:S01]  /*11b0*/  ISETP.GT.U32.AND P5, PT, R3.reuse, R14, PT ;  /* 0x0000000e0300720c */ /* 0x040fe20003fa4070 */
[----:B------:R-:W-:Y:S01]  /*11c0*/  @!P2 IMAD.MOV R12, RZ, RZ, -R12 ;  /* 0x000000ffff0ca224 */ /* 0x000fe200078e0a0c */
[C---:B------:R-:W-:Y:S01]  /*11d0*/  ISETP.GT.U32.AND P2, PT, R3.reuse, R18, PT ;  /* 0x000000120300720c */ /* 0x040fe20003f44070 */
[----:B------:R-:W-:Y:S01]  /*11e0*/  @!P4 IMAD.MOV R11, RZ, RZ, -R11 ;  /* 0x000000ffff0bc224 */ /* 0x000fe200078e0a0b */
[----:B------:R-:W-:Y:S01]  /*11f0*/  ISETP.GT.U32.AND P4, PT, R3, R17, PT ;  /* 0x000000110300720c */ /* 0x000fe20003f84070 */
[--C-:B------:R-:W-:Y:S01]  /*1200*/  @!P3 IMAD.IADD R15, R15, 0x1, -R3.reuse ;  /* 0x000000010f0fb824 */ /* 0x100fe200078e0a03 */
[----:B------:R-:W-:Y:S01]  /*1210*/  ISETP.GE.AND P3, PT, R28, RZ, PT ;  /* 0x000000ff1c00720c */ /* 0x000fe20003f66270 */
[--C-:B------:R-:W-:Y:S01]  /*1220*/  @!P0 IMAD.IADD R13, R13, 0x1, -R3.reuse ;  /* 0x000000010d0d8824 */ /* 0x100fe200078e0a03 */
[----:B------:R-:W-:Y:S01]  /*1230*/  ISETP.GE.AND P0, PT, R27, RZ, PT ;  /* 0x000000ff1b00720c */ /* 0x000fe20003f06270 */
[--C-:B------:R-:W-:Y:S01]  /*1240*/  @!P6 IMAD.IADD R16, R16, 0x1, -R3.reuse ;  /* 0x000000011010e824 */ /* 0x100fe200078e0a03 */
[----:B------:R-:W-:Y:S01]  /*1250*/  ISETP.GE.AND P6, PT, R29, RZ, PT ;  /* 0x000000ff1d00720c */ /* 0x000fe20003fc6270 */
[C---:B------:R-:W-:Y:S01]  /*1260*/  IMAD R19, R3.reuse, R23, R26 ;  /* 0x0000001703137224 */ /* 0x040fe200078e021a */
[C---:B------:R-:W-:Y:S01]  /*1270*/  LOP3.LUT R23, R8.reuse, 0x30, RZ, 0xfc, !PT ;  /* 0x0000003008177812 */ /* 0x040fe200078efcff */
[----:B------:R-:W-:Y:S01]  /*1280*/  IMAD.MOV.U32 R22, RZ, RZ, R20 ;  /* 0x000000ffff167224 */ /* 0x000fe200078e0014 */
[----:B------:R-:W-:Y:S01]  /*1290*/  LOP3.LUT R27, R8, 0x40, RZ, 0xfc, !PT ;  /* 0x00000040081b7812 */ /* 0x000fe200078efcff */
[--C-:B------:R-:W-:Y:S01]  /*12a0*/  @!P5 IMAD.IADD R14, R14, 0x1, -R3.reuse ;  /* 0x000000010e0ed824 */ /* 0x100fe200078e0a03 */
[----:B------:R-:W-:Y:S01]  /*12b0*/  ISETP.GT.U32.AND P5, PT, R3, R19, PT ;  /* 0x000000130300720c */ /* 0x000fe20003fa4070 */
[----:B------:R-:W-:Y:S01]  /*12c0*/  @!P2 IMAD.IADD R18, R18, 0x1, -R3 ;  /* 0x000000011212a824 */ /* 0x000fe200078e0a03 */
[----:B------:R-:W-:Y:S01]  /*12d0*/  IABS R24, R23 ;  /* 0x0000001700187213 */ /* 0x000fe20000000000 */
[----:B------:R-:W-:Y:S01]  /*12e0*/  IMAD.HI.U32 R20, R7, R22, RZ ;  /* 0x0000001607147227 */ /* 0x000fe200078e00ff */
[----:B------:R-:W-:-:S02]  /*12f0*/  ISETP.GE.AND P2, PT, R31, RZ, PT ;  /* 0x000000ff1f00720c */ /* 0x000fc40003f46270 */
[----:B------:R-:W-:Y:S01]  /*1300*/  LOP3.LUT R29, R8, 0x44, RZ, 0xfc, !PT ;  /* 0x00000044081d7812 */ /* 0x000fe200078efcff */
[----:B------:R-:W-:Y:S01]  /*1310*/  @!P4 IMAD.IADD R17, R17, 0x1, -R3 ;  /* 0x000000011111c824 */ /* 0x000fe200078e0a03 */
[----:B------:R-:W-:Y:S01]  /*1320*/  ISETP.GE.AND P4, PT, R30, RZ, PT ;  /* 0x000000ff1e00720c */ /* 0x000fe20003f86270 */
[----:B------:R-:W-:Y:S01]  /*1330*/  @!P3 IMAD.MOV R14, RZ, RZ, -R14 ;  /* 0x000000ffff0eb224 */ /* 0x000fe200078e0a0e */
[C---:B------:R-:W-:Y:S01]  /*1340*/  ISETP.GT.U32.AND P3, PT, R3.reuse, R18, PT ;  /* 0x000000120300720c */ /* 0x040fe20003f64070 */
[----:B------:R-:W-:Y:S01]  /*1350*/  IMAD.MOV R20, RZ, RZ, -R20 ;  /* 0x000000ffff147224 */ /* 0x000fe200078e0a14 */
[----:B------:R-:W-:Y:S01]  /*1360*/  IABS R34, R29 ;  /* 0x0000001d00227213 */ /* 0x000fe20000000000 */
[----:B------:R-:W-:Y:S01]  /*1370*/  @!P0 IMAD.MOV R13, RZ, RZ, -R13 ;  /* 0x000000ffff0d8224 */ /* 0x000fe200078e0a0d */
[C---:B------:R-:W-:Y:S01]  /*1380*/  ISETP.GT.U32.AND P0, PT, R3.reuse, R17, PT ;  /* 0x000000110300720c */ /* 0x040fe20003f04070 */
[----:B------:R-:W-:Y:S01]  /*1390*/  @!P6 IMAD.MOV R15, RZ, RZ, -R15 ;  /* 0x000000ffff0fe224 */ /* 0x000fe200078e0a0f */
[----:B------:R-:W-:Y:S01]  /*13a0*/  ISETP.GE.AND P6, PT, R32, RZ, PT ;  /* 0x000000ff2000720c */ /* 0x000fe20003fc6270 */
[----:B------:R-:W-:Y:S01]  /*13b0*/  IMAD R20, R3, R20, R22 ;  /* 0x0000001403147224 */ /* 0x000fe200078e0216 */
[----:B------:R-:W-:Y:S01]  /*13c0*/  IABS R32, R27 ;  /* 0x0000001b00207213 */ /* 0x000fe20000000000 */
[----:B------:R-:W-:Y:S01]  /*13d0*/  IMAD.HI.U32 R22, R7, R24, RZ ;  /* 0x0000001807167227 */ /* 0x000fe200078e00ff */
[----:B------:R-:W-:-:S03]  /*13e0*/  LOP3.LUT R31, R8, 0x48, RZ, 0xfc, !PT ;  /* 0x00000048081f7812 */ /* 0x000fc600078efcff */
[--C-:B------:R-:W-:Y:S02]  /*13f0*/  @!P5 IMAD.IADD R19, R19, 0x1, -R3.reuse ;  /* 0x000000011313d824 */ /* 0x100fe400078e0a03 */
[----:B------:R-:W-:Y:S02]  /*1400*/  IMAD.MOV R22, RZ, RZ, -R22 ;  /* 0x000000ffff167224 */ /* 0x000fe400078e0a16 */
[----:B------:R-:W-:Y:S01]  /*1410*/  @!P4 IMAD.MOV R16, RZ, RZ, -R16 ;  /* 0x000000ffff10c224 */ /* 0x000fe200078e0a10 */
[C---:B------:R-:W-:Y:S01]  /*1420*/  ISETP.GT.U32.AND P4, PT, R3.reuse, R20, PT ;  /* 0x000000140300720c */ /* 0x040fe20003f84070 */
[--C-:B------:R-:W-:Y:S01]  /*1430*/  @!P3 IMAD.IADD R18, R18, 0x1, -R3.reuse ;  /* 0x000000011212b824 */ /* 0x100fe200078e0a03 */
[C---:B------:R-:W-:Y:S01]  /*1440*/  ISETP.GT.U32.AND P5, PT, R3.reuse, R19, PT ;  /* 0x000000130300720c */ /* 0x040fe20003fa4070 */
[----:B------:R-:W-:Y:S01]  /*1450*/  IMAD R22, R3, R22, R24 ;  /* 0x0000001603167224 */ /* 0x000fe200078e0218 */
[----:B------:R-:W-:Y:S01]  /*1460*/  ISETP.GE.AND P3, PT, R25, RZ, PT ;  /* 0x000000ff1900720c */ /* 0x000fe20003f66270 */
[----:B------:R-:W-:Y:S01]  /*1470*/  @!P0 IMAD.IADD R17, R17, 0x1, -R3 ;  /* 0x0000000111118824 */ /* 0x000fe200078e0a03 */
[----:B------:R-:W-:Y:S01]  /*1480*/  ISETP.GE.AND P0, PT, R33, RZ, PT ;  /* 0x000000ff2100720c */ /* 0x000fe20003f06270 */
[----:B------:R-:W-:Y:S01]  /*1490*/  @!P6 IMAD.MOV R18, RZ, RZ, -R18 ;  /* 0x000000ffff12e224 */ /* 0x000fe200078e0a12 */
[----:B------:R-:W-:Y:S01]  /*14a0*/  ISETP.GT.U32.AND P6, PT, R3, R22, PT ;  /* 0x000000160300720c */ /* 0x000fe20003fc4070 */
[----:B------:R-:W-:Y:S01]  /*14b0*/  @!P2 IMAD.MOV R17, RZ, RZ, -R17 ;  /* 0x000000ffff11a224 */ /* 0x000fe200078e0a11 */
[----:B------:R-:W-:-:S02]  /*14c0*/  LOP3.LUT R25, R8, 0x34, RZ, 0xfc, !PT ;  /* 0x0000003408197812 */ /* 0x000fc400078efcff */
[----:B------:R-:W-:Y:S01]  /*14d0*/  LOP3.LUT R33, R8, 0x4c, RZ, 0xfc, !PT ;  /* 0x0000004c08217812 */ /* 0x000fe200078efcff */
[--C-:B------:R-:W-:Y:S01]  /*14e0*/  @!P4 IMAD.IADD R20, R20, 0x1, -R3.reuse ;  /* 0x000000011414c824 */ /* 0x100fe200078e0a03 */
[----:B------:R-:W-:Y:S01]  /*14f0*/  IABS R26, R25 ;  /* 0x00000019001a7213 */ /* 0x000fe20000000000 */
[----:B------:R-:W-:Y:S01]  /*1500*/  @!P5 IMAD.IADD R19, R19, 0x1, -R3 ;  /* 0x000000011313d824 */ /* 0x000fe200078e0a03 */
[----:B------:R-:W-:Y:S02]  /*1510*/  ISETP.GE.AND P4, PT, R25, RZ, PT ;  /* 0x000000ff1900720c */ /* 0x000fe40003f86270 */
[----:B------:R-:W-:Y:S01]  /*1520*/  LOP3.LUT R25, R8, 0x38, RZ, 0xfc, !PT ;  /* 0x0000003808197812 */ /* 0x000fe200078efcff */
[----:B------:R-:W-:Y:S01]  /*1530*/  @!P0 IMAD.MOV R19, RZ, RZ, -R19 ;  /* 0x000000ffff138224 */ /* 0x000fe200078e0a13 */
[----:B------:R-:W-:Y:S01]  /*1540*/  ISETP.GE.AND P5, PT, R23, RZ, PT ;  /* 0x000000ff1700720c */ /* 0x000fe20003fa6270 */
[----:B------:R-:W-:Y:S01]  /*1550*/  IMAD.HI.U32 R23, R7, R26, RZ ;  /* 0x0000001a07177227 */ /* 0x000fe200078e00ff */
[----:B------:R-:W-:-:S02]  /*1560*/  IABS R28, R25 ;  /* 0x00000019001c7213 */ /* 0x000fc40000000000 */
[----:B------:R-:W-:Y:S01]  /*1570*/  ISETP.GE.AND P0, PT, R25, RZ, PT ;  /* 0x000000ff1900720c */ /* 0x000fe20003f06270 */
[----:B------:R-:W-:Y:S01]  /*1580*/  @!P6 IMAD.IADD R22, R22, 0x1, -R3 ;  /* 0x000000011616e824 */ /* 0x000fe200078e0a03 */
[----:B------:R-:W-:Y:S01]  /*1590*/  LOP3.LUT R25, R8, 0x3c, RZ, 0xfc, !PT ;  /* 0x0000003c08197812 */ /* 0x000fe200078efcff */
[----:B------:R-:W-:Y:S01]  /*15a0*/  IMAD.MOV R24, RZ, RZ, -R23 ;  /* 0x000000ffff187224 */ /* 0x000fe200078e0a17 */
[----:B------:R-:W-:Y:S01]  /*15b0*/  ISETP.GT.U32.AND P2, PT, R3, R20, PT ;  /* 0x000000140300720c */ /* 0x000fe20003f44070 */
[----:B------:R-:W-:Y:S01]  /*15c0*/  IMAD.HI.U32 R23, R7, R28, RZ ;  /* 0x0000001c07177227 */ /* 0x000fe200078e00ff */
[----:B------:R-:W-:Y:S02]  /*15d0*/  IABS R30, R25 ;  /* 0x00000019001e7213 */ /* 0x000fe40000000000 */
[C---:B------:R-:W-:Y:S01]  /*15e0*/  ISETP.GT.U32.AND P6, PT, R3.reuse, R22, PT ;  /* 0x000000160300720c */ /* 0x040fe20003fc4070 */
[----:B------:R-:W-:Y:S01]  /*15f0*/  IMAD R24, R3, R24, R26 ;  /* 0x0000001803187224 */ /* 0x000fe200078e021a */
[----:B------:R-:W-:Y:S01]  /*1600*/  IABS R36, R33 ;  /* 0x0000002100247213 */ /* 0x000fe20000000000 */
[----:B------:R-:W-:-:S02]  /*1610*/  IMAD.MOV R26, RZ, RZ, -R23 ;  /* 0x000000ffff1a7224 */ /* 0x000fc400078e0a17 */
[----:B------:R-:W-:-:S04]  /*1620*/  IMAD.HI.U32 R23, R7, R30, RZ ;  /* 0x0000001e07177227 */ /* 0x000fc800078e00ff */
[C---:B------:R-:W-:Y:S02]  /*1630*/  IMAD R26, R3.reuse, R26, R28 ;  /* 0x0000001a031a7224 */ /* 0x040fe400078e021c */
[----:B------:R-:W-:Y:S02]  /*1640*/  IMAD.MOV R28, RZ, RZ, -R23 ;  /* 0x000000ffff1c7224 */ /* 0x000fe400078e0a17 */
[----:B------:R-:W-:Y:S01]  /*1650*/  @!P6 IMAD.IADD R22, R22, 0x1, -R3 ;  /* 0x000000011616e824 */ /* 0x000fe200078e0a03 */
[C---:B------:R-:W-:Y:S01]  /*1660*/  ISETP.GT.U32.AND P6, PT, R3.reuse, R26, PT ;  /* 0x0000001a0300720c */ /* 0x040fe20003fc4070 */
[----:B------:R-:W-:Y:S02]  /*1670*/  IMAD R28, R3, R28, R30 ;  /* 0x0000001c031c7224 */ /* 0x000fe400078e021e */
[----:B------:R-:W-:Y:S02]  /*1680*/  @!P5 IMAD.MOV R22, RZ, RZ, -R22 ;  /* 0x000000ffff16d224 */ /* 0x000fe400078e0a16 */
[----:B------:R-:W-:Y:S01]  /*1690*/  IMAD.HI.U32 R23, R7, R32, RZ ;  /* 0x0000002007177227 */ /* 0x000fe200078e00ff */
[----:B------:R-:W-:-:S03]  /*16a0*/  ISETP.GT.U32.AND P5, PT, R3, R28, PT ;  /* 0x0000001c0300720c */ /* 0x000fc60003fa4070 */
[----:B------:R-:W-:Y:S01]  /*16b0*/  @!P2 IMAD.IADD R20, R20, 0x1, -R3 ;  /* 0x000000011414a824 */ /* 0x000fe200078e0a03 */
[----:B------:R-:W-:Y:S01]  /*16c0*/  ISETP.GE.AND P2, PT, R25, RZ, PT ;  /* 0x000000ff1900720c */ /* 0x000fe20003f46270 */
[----:B------:R-:W-:Y:S01]  /*16d0*/  IMAD.MOV R30, RZ, RZ, -R23 ;  /* 0x000000ffff1e7224 */ /* 0x000fe200078e0a17 */
[----:B------:R-:W-:Y:S01]  /*16e0*/  IABS R25, R31 ;  /* 0x0000001f00197213 */ /* 0x000fe20000000000 */
[----:B------:R-:W-:-:S04]  /*16f0*/  IMAD.HI.U32 R23, R7, R34, RZ ;  /* 0x0000002207177227 */ /* 0x000fc800078e00ff */
[----:B------:R-:W-:Y:S01]  /*1700*/  @!P3 IMAD.MOV R20, RZ, RZ, -R20 ;  /* 0x000000ffff14b224 */ /* 0x000fe200078e0a14 */
[C---:B------:R-:W-:Y:S01]  /*1710*/  ISETP.GT.U32.AND P3, PT, R3.reuse, R24, PT ;  /* 0x000000180300720c */ /* 0x040fe20003f64070 */
[----:B------:R-:W-:Y:S02]  /*1720*/  IMAD.MOV R23, RZ, RZ, -R23 ;  /* 0x000000ffff177224 */ /* 0x000fe400078e0a17 */
[C---:B------:R-:W-:Y:S02]  /*1730*/  IMAD R30, R3.reuse, R30, R32 ;  /* 0x0000001e031e7224 */ /* 0x040fe400078e0220 */
[----:B------:R-:W-:Y:S02]  /*1740*/  @!P5 IMAD.IADD R28, R28, 0x1, -R3 ;  /* 0x000000011c1cd824 */ /* 0x000fe400078e0a03 */
[C---:B------:R-:W-:Y:S02]  /*1750*/  IMAD R32, R3.reuse, R23, R34 ;  /* 0x0000001703207224 */ /* 0x040fe400078e0222 */
[----:B------:R-:W-:Y:S01]  /*1760*/  IMAD.MOV.U32 R34, RZ, RZ, R25 ;  /* 0x000000ffff227224 */ /* 0x000fe200078e0019 */
[----:B------:R-:W-:Y:S01]  /*1770*/  ISETP.GT.U32.AND P5, PT, R3, R28, PT ;  /* 0x0000001c0300720c */ /* 0x000fe20003fa4070 */
[----:B------:R-:W-:-:S02]  /*1780*/  @!P6 IMAD.IADD R26, R26, 0x1, -R3 ;  /* 0x000000011a1ae824 */ /* 0x000fc400078e0a03 */
[----:B------:R-:W-:-:S03]  /*1790*/  IMAD.HI.U32 R23, R7, R34, RZ ;  /* 0x0000002207177227 */ /* 0x000fc600078e00ff */
[----:B------:R-:W-:Y:S01]  /*17a0*/  ISETP.GT.U32.AND P6, PT, R3, R26, PT ;  /* 0x0000001a0300720c */ /* 0x000fe20003fc4070 */
[----:B------:R-:W-:Y:S02]  /*17b0*/  @!P3 IMAD.IADD R24, R24, 0x1, -R3 ;  /* 0x000000011818b824 */ /* 0x000fe400078e0a03 */
[----:B------:R-:W-:Y:S02]  /*17c0*/  IMAD.MOV R23, RZ, RZ, -R23 ;  /* 0x000000ffff177224 */ /* 0x000fe400078e0a17 */
[----:B------:R-:W-:Y:S01]  /*17d0*/  IMAD.HI.U32 R25, R7, R38, RZ ;  /* 0x0000002607197227 */ /* 0x000fe200078e00ff */
[----:B------:R-:W-:-:S03]  /*17e0*/  ISETP.GT.U32.AND P3, PT, R3, R24, PT ;  /* 0x000000180300720c */ /* 0x000fc60003f64070 */
[----:B------:R-:W-:Y:S02]  /*17f0*/  IMAD R34, R3, R23, R34 ;  /* 0x0000001703227224 */ /* 0x000fe400078e0222 */
[----:B------:R-:W-:Y:S02]  /*1800*/  @!P5 IMAD.IADD R28, R28, 0x1, -R3 ;  /* 0x000000011c1cd824 */ /* 0x000fe400078e0a03 */
[----:B------:R-:W-:Y:S01]  /*1810*/  IMAD.HI.U32 R23, R7, R36, RZ ;  /* 0x0000002407177227 */ /* 0x000fe200078e00ff */
[----:B------:R-:W-:-:S03]  /*1820*/  ISETP.GT.U32.AND P5, PT, R3, R34, PT ;  /* 0x000000220300720c */ /* 0x000fc60003fa4070 */
[----:B------:R-:W-:Y:S02]  /*1830*/  IMAD.MOV R23, RZ, RZ, -R23 ;  /* 0x000000ffff177224 */ /* 0x000fe400078e0a17 */
[----:B------:R-:W-:Y:S01]  /*1840*/  @!P3 IMAD.IADD R24, R24, 0x1, -R3 ;  /* 0x000000011818b824 */ /* 0x000fe200078e0a03 */
[C---:B------:R-:W-:Y:S01]  /*1850*/  ISETP.GT.U32.AND P3, PT, R3.reuse, R30, PT ;  /* 0x0000001e0300720c */ /* 0x040fe20003f64070 */
[----:B------:R-:W-:Y:S02]  /*1860*/  IMAD.MOV R25, RZ, RZ, -R25 ;  /* 0x000000ffff197224 */ /* 0x000fe400078e0a19 */
[--C-:B------:R-:W-:Y:S01]  /*1870*/  @!P6 IMAD.IADD R26, R26, 0x1, -R3.reuse ;  /* 0x000000011a1ae824 */ /* 0x100fe200078e0a03 */
[C---:B------:R-:W-:Y:S01]  /*1880*/  ISETP.GT.U32.AND P6, PT, R3.reuse, R32, PT ;  /* 0x000000200300720c */ /* 0x040fe20003fc4070 */
[----:B------:R-:W-:Y:S02]  /*1890*/  IMAD R36, R3, R23, R36 ;  /* 0x0000001703247224 */ /* 0x000fe400078e0224 */
[----:B------:R-:W-:-:S02]  /*18a0*/  @!P5 IMAD.IADD R34, R34, 0x1, -R3 ;  /* 0x000000012222d824 */ /* 0x000fc400078e0a03 */
[----:B------:R-:W-:Y:S02]  /*18b0*/  IMAD R38, R3, R25, R38 ;  /* 0x0000001903267224 */ /* 0x000fe400078e0226 */
[----:B------:R-:W-:-:S03]  /*18c0*/  IMAD.HI.U32 R23, R7, R40, RZ ;  /* 0x0000002807177227 */ /* 0x000fc600078e00ff */
[C---:B------:R-:W-:Y:S01]  /*18d0*/  ISETP.GT.U32.AND P5, PT, R3.reuse, R38, PT ;  /* 0x000000260300720c */ /* 0x040fe20003fa4070 */
[----:B------:R-:W-:Y:S01]  /*18e0*/  @!P0 IMAD.MOV R26, RZ, RZ, -R26 ;  /* 0x000000ffff1a8224 */ /* 0x000fe200078e0a1a */
[----:B------:R-:W-:Y:S01]  /*18f0*/  ISETP.GT.U32.AND P0, PT, R3, R34, PT ;  /* 0x000000220300720c */ /* 0x000fe20003f04070 */
[----:B------:R-:W-:Y:S02]  /*1900*/  IMAD.MOV R25, RZ, RZ, -R23 ;  /* 0x000000ffff197224 */ /* 0x000fe400078e0a17 */
[----:B------:R-:W-:-:S04]  /*1910*/  IMAD.HI.U32 R23, R7, R42, RZ ;  /* 0x0000002a07177227 */ /* 0x000fc800078e00ff */
[----:B------:R-:W-:Y:S01]  /*1920*/  @!P3 IMAD.IADD R30, R30, 0x1, -R3 ;  /* 0x000000011e1eb824 */ /* 0x000fe200078e0a03 */
[----:B------:R-:W-:Y:S01]  /*1930*/  ISETP.GE.AND P3, PT, R27, RZ, PT ;  /* 0x000000ff1b00720c */ /* 0x000fe20003f66270 */
[C---:B------:R-:W-:Y:S01]  /*1940*/  IMAD R40, R3.reuse, R25, R40 ;  /* 0x0000001903287224 */ /* 0x040fe200078e0228 */
[----:B------:R-:W-:Y:S01]  /*1950*/  IABS R27, R41 ;  /* 0x00000029001b7213 */ /* 0x000fe20000000000 */
[----:B------:R-:W-:Y:S02]  /*1960*/  IMAD.MOV R25, RZ, RZ, -R23 ;  /* 0x000000ffff197224 */ /* 0x000fe400078e0a17 */
[----:B------:R-:W-:Y:S02]  /*1970*/  IMAD.MOV.U32 R23, RZ, RZ, R28 ;  /* 0x000000ffff177224 */ /* 0x000fe400078e001c */
[----:B------:R-:W-:Y:S02]  /*1980*/  IMAD R28, R3, R25, R42 ;  /* 0x00000019031c7224 */ /* 0x000fe400078e022a */
[----:B------:R-:W-:-:S02]  /*1990*/  IMAD.MOV.U32 R42, RZ, RZ, R27 ;  /* 0x000000ffff2a7224 */ /* 0x000fc400078e001b */
[--C-:B------:R-:W-:Y:S01]  /*19a0*/  @!P0 IMAD.IADD R34, R34, 0x1, -R3.reuse ;  /* 0x0000000122228824 */ /* 0x100fe200078e0a03 */
[----:B------:R-:W-:Y:S01]  /*19b0*/  ISETP.GT.U32.AND P0, PT, R3, R28, PT ;  /* 0x0000001c0300720c */ /* 0x000fe20003f04070 */
[----:B------:R-:W-:Y:S02]  /*19c0*/  @!P5 IMAD.IADD R38, R38, 0x1, -R3 ;  /* 0x000000012626d824 */ /* 0x000fe400078e0a03 */
[----:B------:R-:W-:-:S04]  /*19d0*/  IMAD.HI.U32 R25, R7, R42, RZ ;  /* 0x0000002a07197227 */ /* 0x000fc800078e00ff */
[----:B------:R-:W-:Y:S01]  /*19e0*/  @!P2 IMAD.MOV R23, RZ, RZ, -R23 ;  /* 0x000000ffff17a224 */ /* 0x000fe200078e0a17 */
[----:B------:R-:W-:Y:S01]  /*19f0*/  ISETP.GT.U32.AND P2, PT, R3, R38, PT ;  /* 0x000000260300720c */ /* 0x000fe20003f44070 */
[----:B------:R-:W-:Y:S02]  /*1a00*/  IMAD.MOV R25, RZ, RZ, -R25 ;  /* 0x000000ffff197224 */ /* 0x000fe400078e0a19 */
[----:B------:R-:W-:-:S04]  /*1a10*/  IMAD.HI.U32 R27, R7, R44, RZ ;  /* 0x0000002c071b7227 */ /* 0x000fc800078e00ff */
[C---:B------:R-:W-:Y:S02]  /*1a20*/  IMAD R42, R3.reuse, R25, R42 ;  /* 0x00000019032a7224 */ /* 0x040fe400078e022a */
[--C-:B------:R-:W-:Y:S02]  /*1a30*/  @!P0 IMAD.IADD R28, R28, 0x1, -R3.reuse ;  /* 0x000000011c1c8824 */ /* 0x100fe400078e0a03 */
[----:B------:R-:W-:Y:S01]  /*1a40*/  @!P4 IMAD.MOV R24, RZ, RZ, -R24 ;  /* 0x000000ffff18c224 */ /* 0x000fe200078e0a18 */
[C---:B------:R-:W-:Y:S01]  /*1a50*/  ISETP.GT.U32.AND P0, PT, R3.reuse, R42, PT ;  /* 0x0000002a0300720c */ /* 0x040fe20003f04070 */
[--C-:B------:R-:W-:Y:S01]  /*1a60*/  @!P2 IMAD.IADD R38, R38, 0x1, -R3.reuse ;  /* 0x000000012626a824 */ /* 0x100fe200078e0a03 */
[----:B------:R-:W-:Y:S01]  /*1a70*/  ISETP.GT.U32.AND P4, PT, R3, R30, PT ;  /* 0x0000001e0300720c */ /* 0x000fe20003f84070 */
[----:B------:R-:W-:Y:S01]  /*1a80*/  @!P6 IMAD.IADD R32, R32, 0x1, -R3 ;  /* 0x000000012020e824 */ /* 0x000fe200078e0a03 */
[----:B------:R-:W-:Y:S01]  /*1a90*/  ISETP.GE.AND P2, PT, R33, RZ, PT ;  /* 0x000000ff2100720c */ /* 0x000fe20003f46270 */
[----:B------:R-:W-:Y:S01]  /*1aa0*/  IMAD.MOV R27, RZ, RZ, -R27 ;  /* 0x000000ffff1b7224 */ /* 0x000fe200078e0a1b */
[----:B------:R-:W-:-:S02]  /*1ab0*/  ISETP.GT.U32.AND P6, PT, R3, R36, PT ;  /* 0x000000240300720c */ /* 0x000fc40003fc4070 */
[----:B------:R-:W-:Y:S01]  /*1ac0*/  LOP3.LUT R33, R8, 0x64, RZ, 0xfc, !PT ;  /* 0x0000006408217812 */ /* 0x000fe200078efcff */
[----:B------:R-:W-:Y:S02]  /*1ad0*/  IMAD R44, R3, R27, R44 ;  /* 0x0000001b032c7224 */ /* 0x000fe400078e022c */
[----:B------:R-:W-:Y:S01]  /*1ae0*/  IMAD.HI.U32 R27, R7, R50, RZ ;  /* 0x00000032071b7227 */ /* 0x000fe200078e00ff */
[----:B------:R-:W-:-:S03]  /*1af0*/  IABS R46, R33 ;  /* 0x00000021002e7213 */ /* 0x000fc60000000000 */
[----:B------:R-:W-:Y:S01]  /*1b00*/  @!P0 IMAD.IADD R42, R42, 0x1, -R3 ;  /* 0x000000012a2a8824 */ /* 0x000fe200078e0a03 */
[----:B------:R-:W-:Y:S01]  /*1b10*/  ISETP.GT.U32.AND P0, PT, R3, R44, PT ;  /* 0x0000002c0300720c */ /* 0x000fe20003f04070 */
[----:B------:R-:W-:-:S04]  /*1b20*/  IMAD.HI.U32 R25, R7, R46, RZ ;  /* 0x0000002e07197227 */ /* 0x000fc800078e00ff */
[--C-:B------:R-:W-:Y:S01]  /*1b30*/  @!P4 IMAD.IADD R30, R30, 0x1, -R3.reuse ;  /* 0x000000011e1ec824 */ /* 0x100fe200078e0a03 */
[C---:B------:R-:W-:Y:S01]  /*1b40*/  ISETP.GT.U32.AND P4, PT, R3.reuse, R40, PT ;  /* 0x000000280300720c */ /* 0x040fe20003f84070 */
[----:B------:R-:W-:Y:S01]  /*1b50*/  @!P6 IMAD.IADD R36, R36, 0x1, -R3 ;  /* 0x000000012424e824 */ /* 0x000fe200078e0a03 */
[C---:B------:R-:W-:Y:S01]  /*1b60*/  ISETP.GT.U32.AND P6, PT, R3.reuse, R32, PT ;  /* 0x000000200300720c */ /* 0x040fe20003fc4070 */
[----:B------:R-:W-:Y:S02]  /*1b70*/  IMAD.MOV R25, RZ, RZ, -R25 ;  /* 0x000000ffff197224 */ /* 0x000fe400078e0a19 */
[----:B------:R-:W-:Y:S01]  /*1b80*/  @!P3 IMAD.MOV R30, RZ, RZ, -R30 ;  /* 0x000000ffff1eb224 */ /* 0x000fe200078e0a1e */
[C---:B------:R-:W-:Y:S01]  /*1b90*/  ISETP.GT.U32.AND P5, PT, R3.reuse, R36, PT ;  /* 0x000000240300720c */ /* 0x040fe20003fa4070 */
[C---:B------:R-:W-:Y:S01]  /*1ba0*/  IMAD R46, R3.reuse, R25, R46 ;  /* 0x00000019032e7224 */ /* 0x040fe200078e022e */
[----:B------:R-:W-:Y:S01]  /*1bb0*/  ISETP.GT.U32.AND P3, PT, R3, R28, PT ;  /* 0x0000001c0300720c */ /* 0x000fe20003f64070 */
[----:B------:R-:W-:-:S02]  /*1bc0*/  @!P0 IMAD.IADD R44, R44, 0x1, -R3 ;  /* 0x000000012c2c8824 */ /* 0x000fc400078e0a03 */
[----:B------:R-:W-:Y:S01]  /*1bd0*/  IMAD.MOV R27, RZ, RZ, -R27 ;  /* 0x000000ffff1b7224 */ /* 0x000fe200078e0a1b */
[----:B------:R-:W-:Y:S01]  /*1be0*/  ISETP.GT.U32.AND P0, PT, R3, R46, PT ;  /* 0x0000002e0300720c */ /* 0x000fe20003f04070 */
[--C-:B------:R-:W-:Y:S01]  /*1bf0*/  @!P4 IMAD.IADD R40, R40, 0x1, -R3.reuse ;  /* 0x000000012828c824 */ /* 0x100fe200078e0a03 */
[----:B------:R-:W-:Y:S01]  /*1c00*/  ISETP.GE.AND P4, PT, R35, RZ, PT ;  /* 0x000000ff2300720c */ /* 0x000fe20003f86270 */
[--C-:B------:R-:W-:Y:S01]  /*1c10*/  @!P6 IMAD.IADD R32, R32, 0x1, -R3.reuse ;  /* 0x000000012020e824 */ /* 0x100fe200078e0a03 */
[----:B------:R-:W-:Y:S01]  /*1c20*/  LOP3.LUT R35, R8, 0x68, RZ, 0xfc, !PT ;  /* 0x0000006808237812 */ /* 0x000fe200078efcff */
[----:B------:R-:W-:Y:S01]  /*1c30*/  IMAD R50, R3, R27, R50 ;  /* 0x0000001b03327224 */ /* 0x000fe200078e0232 */
[----:B------:R-:W-:Y:S01]  /*1c40*/  ISETP.GE.AND P6, PT, R29, RZ, PT ;  /* 0x000000ff1d00720c */ /* 0x000fe20003fc6270 */
[----:B------:R-:W-:Y:S01]  /*1c50*/  @!P5 IMAD.IADD R36, R36, 0x1, -R3 ;  /* 0x000000012424d824 */ /* 0x000fe200078e0a03 */
[----:B------:R-:W-:Y:S01]  /*1c60*/  ISETP.GE.AND P5, PT, R31, RZ, PT ;  /* 0x000000ff1f00720c */ /* 0x000fe20003fa6270 */
[----:B------:R-:W-:Y:S01]  /*1c70*/  IMAD.HI.U32 R29, R7, R52, RZ ;  /* 0x00000034071d7227 */ /* 0x000fe200078e00ff */
[----:B------:R-:W-:-:S02]  /*1c80*/  IABS R48, R35 ;  /* 0x0000002300307213 */ /* 0x000fc40000000000 */
[----:B------:R-:W-:Y:S01]  /*1c90*/  LOP3.LUT R31, R8, 0x78, RZ, 0xfc, !PT ;  /* 0x00000078081f7812 */ /* 0x000fe200078efcff */
[----:B------:R-:W-:Y:S01]  /*1ca0*/  @!P0 IMAD.IADD R46, R46, 0x1, -R3 ;  /* 0x000000012e2e8824 */ /* 0x000fe200078e0a03 */
[----:B------:R-:W-:Y:S01]  /*1cb0*/  ISETP.GT.U32.AND P0, PT, R3, R40, PT ;  /* 0x000000280300720c */ /* 0x000fe20003f04070 */
[----:B------:R-:W-:Y:S01]  /*1cc0*/  IMAD.HI.U32 R25, R7, R48, RZ ;  /* 0x0000003007197227 */ /* 0x000fe200078e00ff */
[----:B------:R-:W-:Y:S02]  /*1cd0*/  IABS R56, R31 ;  /* 0x0000001f00387213 */ /* 0x000fe40000000000 */
[----:B------:R-:W-:Y:S01]  /*1ce0*/  PRMT R27, RZ, 0x7610, R27 ;  /* 0x00007610ff1b7816 */ /* 0x000fe2000000001b */
[----:B------:R-:W-:Y:S02]  /*1cf0*/  IMAD.MOV R25, RZ, RZ, -R25 ;  /* 0x000000ffff197224 */ /* 0x000fe400078e0a19 */
[----:B------:R-:W-:Y:S02]  /*1d00*/  IMAD.MOV R29, RZ, RZ, -R29 ;  /* 0x000000ffff1d7224 */ /* 0x000fe400078e0a1d */
[----:B------:R-:W-:-:S02]  /*1d10*/  IMAD R48, R3, R25, R48 ;  /* 0x0000001903307224 */ /* 0x000fc400078e0230 */
[C---:B------:R-:W-:Y:S01]  /*1d20*/  IMAD R52, R3.reuse, R29, R52 ;  /* 0x0000001d03347224 */ /* 0x040fe200078e0234 */
[----:B------:R-:W1:Y:S01]  /*1d30*/  LDS R25, [UR13] ;  /* 0x0000000dff197984 */ /* 0x000e620008000800 */
[----:B------:R-:W-:Y:S01]  /*1d40*/  @!P6 IMAD.MOV R32, RZ, RZ, -R32 ;  /* 0x000000ffff20e224 */ /* 0x000fe200078e0a20 */
[C---:B------:R-:W-:Y:S01]  /*1d50*/  ISETP.GT.U32.AND P6, PT, R3.reuse, R46, PT ;  /* 0x0000002e0300720c */ /* 0x040fe20003fc4070 */
[----:B------:R-:W-:Y:S01]  /*1d60*/  @!P5 IMAD.MOV R34, RZ, RZ, -R34 ;  /* 0x000000ffff22d224 */ /* 0x000fe200078e0a22 */
[----:B------:R-:W-:Y:S01]  /*1d70*/  ISETP.GT.U32.AND P5, PT, R3, R42, PT ;  /* 0x0000002a0300720c */ /* 0x000fe20003fa4070 */
[----:B------:R-:W-:-:S04]  /*1d80*/  IMAD.HI.U32 R8, R7, R54, RZ ;  /* 0x0000003607087227 */ /* 0x000fc800078e00ff */
[----:B------:R-:W-:-:S04]  /*1d90*/  IMAD.HI.U32 R7, R7, R56, RZ ;  /* 0x0000003807077227 */ /* 0x000fc800078e00ff */
[----:B------:R-:W-:Y:S01]  /*1da0*/  @!P2 IMAD.MOV R36, RZ, RZ, -R36 ;  /* 0x000000ffff24a224 */ /* 0x000fe200078e0a24 */
[C---:B------:R-:W-:Y:S01]  /*1db0*/  ISETP.GT.U32.AND P2, PT, R3.reuse, R44, PT ;  /* 0x0000002c0300720c */ /* 0x040fe20003f44070 */
[----:B------:R-:W-:Y:S01]  /*1dc0*/  @!P4 IMAD.MOV R38, RZ, RZ, -R38 ;  /* 0x000000ffff26c224 */ /* 0x000fe200078e0a26 */
[C---:B------:R-:W-:Y:S01]  /*1dd0*/  ISETP.GT.U32.AND P4, PT, R3.reuse, R48, PT ;  /* 0x000000300300720c */ /* 0x040fe20003f84070 */
[--C-:B------:R-:W-:Y:S01]  /*1de0*/  @!P0 IMAD.IADD R40, R40, 0x1, -R3.reuse ;  /* 0x0000000128288824 */ /* 0x100fe200078e0a03 */
[C---:B------:R-:W-:Y:S01]  /*1df0*/  ISETP.GT.U32.AND P0, PT, R3.reuse, R50, PT ;  /* 0x000000320300720c */ /* 0x040fe20003f04070 */
[----:B------:R-:W-:Y:S01]  /*1e00*/  @!P3 IMAD.IADD R28, R28, 0x1, -R3 ;  /* 0x000000011c1cb824 */ /* 0x000fe200078e0a03 */
[----:B------:R-:W-:Y:S01]  /*1e10*/  ISETP.GT.U32.AND P3, PT, R3, R52, PT ;  /* 0x000000340300720c */ /* 0x000fe20003f64070 */
[----:B------:R-:W-:Y:S02]  /*1e20*/  IMAD.MOV R8, RZ, RZ, -R8 ;  /* 0x000000ffff087224 */ /* 0x000fe400078e0a08 */
[----:B------:R-:W-:-:S02]  /*1e30*/  IMAD.MOV R7, RZ, RZ, -R7 ;  /* 0x000000ffff077224 */ /* 0x000fc400078e0a07 */
[C---:B------:R-:W-:Y:S02]  /*1e40*/  IMAD R54, R3.reuse, R8, R54 ;  /* 0x0000000803367224 */ /* 0x040fe400078e0236 */
[C---:B------:R-:W-:Y:S02]  /*1e50*/  IMAD R56, R3.reuse, R7, R56 ;  /* 0x0000000703387224 */ /* 0x040fe400078e0238 */
[--C-:B------:R-:W-:Y:S01]  /*1e60*/  @!P5 IMAD.IADD R42, R42, 0x1, -R3.reuse ;  /* 0x000000012a2ad824 */ /* 0x100fe200078e0a03 */
[C---:B------:R-:W-:Y:S01]  /*1e70*/  ISETP.GT.U32.AND P5, PT, R3.reuse, R54, PT ;  /* 0x000000360300720c */ /* 0x040fe20003fa4070 */
[--C-:B------:R-:W-:Y:S01]  /*1e80*/  @!P6 IMAD.IADD R46, R46, 0x1, -R3.reuse ;  /* 0x000000012e2ee824 */ /* 0x100fe200078e0a03 */
[----:B------:R-:W-:Y:S01]  /*1e90*/  ISETP.GT.U32.AND P6, PT, R3, R56, PT ;  /* 0x000000380300720c */ /* 0x000fe20003fc4070 */
[--C-:B------:R-:W-:Y:S01]  /*1ea0*/  @!P2 IMAD.IADD R44, R44, 0x1, -R3.reuse ;  /* 0x000000012c2ca824 */ /* 0x100fe200078e0a03 */
[----:B------:R-:W-:Y:S01]  /*1eb0*/  ISETP.GE.AND P2, PT, R37, RZ, PT ;  /* 0x000000ff2500720c */ /* 0x000fe20003f46270 */
[--C-:B------:R-:W-:Y:S01]  /*1ec0*/  @!P4 IMAD.IADD R48, R48, 0x1, -R3.reuse ;  /* 0x000000013030c824 */ /* 0x100fe200078e0a03 */
[----:B------:R-:W-:Y:S01]  /*1ed0*/  ISETP.GE.AND P4, PT, R39, RZ, PT ;  /* 0x000000ff2700720c */ /* 0x000fe20003f86270 */
[--C-:B------:R-:W-:Y:S01]  /*1ee0*/  @!P0 IMAD.IADD R50, R50, 0x1, -R3.reuse ;  /* 0x0000000132328824 */ /* 0x100fe200078e0a03 */
[----:B------:R-:W-:Y:S01]  /*1ef0*/  BAR.SYNC.DEFER_BLOCKING 0x0 ;  /* 0x0000000000007b1d */ /* 0x000fe20000010000 */
[--C-:B------:R-:W-:Y:S01]  /*1f00*/  @!P3 IMAD.IADD R52, R52, 0x1, -R3.reuse ;  /* 0x000000013434b824 */ /* 0x100fe200078e0a03 */
[----:B------:R-:W-:Y:S01]  /*1f10*/  ISETP.GE.AND P0, PT, R41, RZ, PT ;  /* 0x000000ff2900720c */ /* 0x000fe20003f06270 */
[----:B------:R-:W-:Y:S01]  /*1f20*/  IMAD.SHL.U32 R7, R69, 0x200000, RZ ;  /* 0x0020000045077824 */ /* 0x000fe200078e00ff */
[----:B------:R-:W-:Y:S01]  /*1f30*/  ISETP.GE.AND P3, PT, R43, RZ, PT ;  /* 0x000000ff2b00720c */ /* 0x000fe20003f66270 */
[--C-:B------:R-:W-:Y:S01]  /*1f40*/  @!P5 IMAD.IADD R54, R54, 0x1, -R3.reuse ;  /* 0x000000013636d824 */ /* 0x100fe200078e0a03 */
[----:B------:R-:W-:Y:S01]  /*1f50*/  ISETP.GE.AND P5, PT, R33, RZ, PT ;  /* 0x000000ff2100720c */ /* 0x000fe20003fa6270 */
[----:B------:R-:W-:Y:S01]  /*1f60*/  @!P6 IMAD.IADD R56, R56, 0x1, -R3 ;  /* 0x000000013838e824 */ /* 0x000fe200078e0a03 */
[----:B------:R-:W-:Y:S01]  /*1f70*/  LOP3.LUT R8, R7, 0x600000, RZ, 0xc0, !PT ;  /* 0x0060000007087812 */ /* 0x000fe200078ec0ff */
[----:B------:R-:W-:Y:S01]  /*1f80*/  IMAD.MOV.U32 R7, RZ, RZ, R28 ;  /* 0x000000ffff077224 */ /* 0x000fe200078e001c */
[C---:B------:R-:W-:Y:S01]  /*1f90*/  ISETP.GT.U32.AND P6, PT, R3.reuse, R54, PT ;  /* 0x000000360300720c */ /* 0x040fe20003fc4070 */
[----:B------:R-:W-:Y:S01]  /*1fa0*/  @!P2 IMAD.MOV R40, RZ, RZ, -R40 ;  /* 0x000000ffff28a224 */ /* 0x000fe200078e0a28 */
[C---:B------:R-:W-:Y:S01]  /*1fb0*/  ISETP.GT.U32.AND P2, PT, R3.reuse, R48, PT ;  /* 0x000000300300720c */ /* 0x040fe20003f44070 */
[----:B------:R-:W-:Y:S01]  /*1fc0*/  @!P4 IMAD.MOV R7, RZ, RZ, -R7 ;  /* 0x000000ffff07c224 */ /* 0x000fe200078e0a07 */
[C---:B------:R-:W-:Y:S01]  /*1fd0*/  ISETP.GT.U32.AND P4, PT, R3.reuse, R50, PT ;  /* 0x000000320300720c */ /* 0x040fe20003f84070 */
[----:B------:R-:W-:Y:S01]  /*1fe0*/  @!P0 IMAD.MOV R42, RZ, RZ, -R42 ;  /* 0x000000ffff2a8224 */ /* 0x000fe200078e0a2a */
[C---:B------:R-:W-:Y:S01]  /*1ff0*/  ISETP.GT.U32.AND P0, PT, R3.reuse, R52, PT ;  /* 0x000000340300720c */ /* 0x040fe20003f04070 */
[----:B------:R-:W-:Y:S01]  /*2000*/  @!P3 IMAD.MOV R44, RZ, RZ, -R44 ;  /* 0x000000ffff2cb224 */ /* 0x000fe200078e0a2c */
[----:B------:R-:W-:Y:S01]  /*2010*/  ISETP.GT.U32.AND P3, PT, R3, R56, PT ;  /* 0x000000380300720c */ /* 0x000fe20003f64070 */
[----:B------:R-:W2:Y:S01]  /*2020*/  LDC.64 R28, c[0x0][0x3a0] ;  /* 0x0000e800ff1c7b82 */ /* 0x000ea20000000a00 */
[----:B------:R-:W-:Y:S01]  /*2030*/  @!P5 IMAD.MOV R46, RZ, RZ, -R46 ;  /* 0x000000ffff2ed224 */ /* 0x000fe200078e0a2e */
[----:B------:R-:W-:-:S02]  /*2040*/  ISETP.GE.AND P5, PT, R35, RZ, PT ;  /* 0x000000ff2300720c */ /* 0x000fc40003fa6270 */
[--C-:B------:R-:W-:Y:S01]  /*2050*/  @!P6 IMAD.IADD R54, R54, 0x1, -R3.reuse ;  /* 0x000000013636e824 */ /* 0x100fe200078e0a03 */
[----:B------:R-:W-:Y:S01]  /*2060*/  ISETP.GE.AND P6, PT, R31, RZ, PT ;  /* 0x000000ff1f00720c */ /* 0x000fe20003fc6270 */
[--C-:B------:R-:W-:Y:S01]  /*2070*/  @!P2 IMAD.IADD R48, R48, 0x1, -R3.reuse ;  /* 0x000000013030a824 */ /* 0x100fe200078e0a03 */
[----:B------:R-:W-:Y:S01]  /*2080*/  ISETP.GE.AND P2, PT, R45, RZ, PT ;  /* 0x000000ff2d00720c */ /* 0x000fe20003f46270 */
[--C-:B------:R-:W-:Y:S01]  /*2090*/  @!P4 IMAD.IADD R50, R50, 0x1, -R3.reuse ;  /* 0x000000013232c824 */ /* 0x100fe200078e0a03 */
[----:B------:R-:W-:Y:S01]  /*20a0*/  ISETP.GE.AND P4, PT, R47, RZ, PT ;  /* 0x000000ff2f00720c */ /* 0x000fe20003f86270 */
[--C-:B------:R-:W-:Y:S01]  /*20b0*/  @!P0 IMAD.IADD R52, R52, 0x1, -R3.reuse ;  /* 0x0000000134348824 */ /* 0x100fe200078e0a03 */
[----:B------:R-:W-:Y:S01]  /*20c0*/  ISETP.GE.AND P0, PT, R49, RZ, PT ;  /* 0x000000ff3100720c */ /* 0x000fe20003f06270 */
[----:B------:R-:W-:Y:S01]  /*20d0*/  @!P3 IMAD.IADD R56, R56, 0x1, -R3 ;  /* 0x000000013838b824 */ /* 0x000fe200078e0a03 */
[----:B------:R-:W-:Y:S02]  /*20e0*/  SHF.R.U32.HI R3, RZ, 0x6, R68 ;  /* 0x00000006ff037819 */ /* 0x000fe40000011644 */
[----:B------:R-:W-:Y:S01]  /*20f0*/  R2UR UR14, R8 ;  /* 0x00000000080e72ca */ /* 0x000fe200000e0000 */
[----:B------:R-:W-:Y:S01]  /*2100*/  @!P5 IMAD.MOV R48, RZ, RZ, -R48 ;  /* 0x000000ffff30d224 */ /* 0x000fe200078e0a30 */
[----:B------:R-:W-:Y:S01]  /*2110*/  SGXT.U32 R3, R3, 0x1 ;  /* 0x000000010303781a */ /* 0x000fe20000000000 */
[----:B------:R-:W-:Y:S01]  /*2120*/  @!P6 IMAD.MOV R56, RZ, RZ, -R56 ;  /* 0x000000ffff38e224 */ /* 0x000fe200078e0a38 */
[----:B-1----:R-:W-:Y:S01]  /*2130*/  R2UR UR12, R25 ;  /* 0x00000000190c72ca */ /* 0x002fe200000e0000 */
[----:B------:R-:W-:Y:S01]  /*2140*/  @!P2 IMAD.MOV R50, RZ, RZ, -R50 ;  /* 0x000000ffff32a224 */ /* 0x000fe200078e0a32 */
[----:B------:R-:W-:Y:S01]  /*2150*/  ISETP.NE.AND P3, PT, R21, RZ, PT ;  /* 0x000000ff1500720c */ /* 0x000fe20003f65270 */
[C---:B------:R-:W-:Y:S01]  /*2160*/  IMAD R39, R3.reuse, R104, RZ ;  /* 0x0000006803277224 */ /* 0x040fe200078e02ff */
[----:B------:R-:W-:Y:S01]  /*2170*/  LOP3.LUT R8, RZ, R21, RZ, 0x33, !PT ;  /* 0x00000015ff087212 */ /* 0x000fe200078e33ff */
[----:B--2---:R-:W-:Y:S01]  /*2180*/  VIADD R108, R28, 0x1f ;  /* 0x0000001f1c6c7836 */ /* 0x004fe20000000000 */
[----:B------:R-:W-:Y:S01]  /*2190*/  LOP3.LUT R109, R3, 0x8, RZ, 0xfc, !PT ;  /* 0x00000008036d7812 */ /* 0x000fe200078efcff */
[----:B------:R-:W-:Y:S01]  /*21a0*/  IMAD R41, R104, 0x2, R39 ;  /* 0x0000000268297824 */ /* 0x000fe200078e0227 */
[C---:B------:R-:W-:Y:S01]  /*21b0*/  SEL R60, R8.reuse, R17, !P3 ;  /* 0x00000011083c7207 */ /* 0x040fe20005800000 */
[----:B------:R-:W-:Y:S01]  /*21c0*/  @!P4 IMAD.MOV R52, RZ, RZ, -R52 ;  /* 0x000000ffff34c224 */ /* 0x000fe200078e0a34 */
[----:B------:R-:W-:Y:S01]  /*21d0*/  SEL R47, R8, R9, !P3 ;  /* 0x00000009082f7207 */ /* 0x000fe20005800000 */
[----:B------:R-:W-:Y:S01]  /*21e0*/  IMAD R43, R104, 0x2, R41 ;  /* 0x00000002682b7824 */ /* 0x000fe200078e0229 */
[----:B------:R-:W-:Y:S01]  /*21f0*/  SEL R49, R8, R10, !P3 ;  /* 0x0000000a08317207 */ /* 0x000fe20005800000 */
[----:B------:R-:W-:Y:S01]  /*2200*/  @!P0 IMAD.MOV R54, RZ, RZ, -R54 ;  /* 0x000000ffff368224 */ /* 0x000fe200078e0a36 */
[----:B------:R-:W-:Y:S01]  /*2210*/  ISETP.GT.AND P0, PT, R108, 0x1f, PT ;  /* 0x0000001f6c00780c */ /* 0x000fe20003f04270 */
[----:B------:R-:W-:Y:S01]  /*2220*/  IMAD R17, R104, 0x2, R43 ;  /* 0x0000000268117824 */ /* 0x000fe200078e022b */
[----:B------:R-:W-:Y:S01]  /*2230*/  UIADD3 UR14, UPT, UPT, UR12, UR14, URZ ;  /* 0x0000000e0c0e7290 */ /* 0x000fe2000fffe0ff */
[----:B------:R-:W-:Y:S01]  /*2240*/  SEL R51, R8, R11, !P3 ;  /* 0x0000000b08337207 */ /* 0x000fe20005800000 */
[----:B------:R-:W-:Y:S01]  /*2250*/  IMAD R29, R4, R29, RZ ;  /* 0x0000001d041d7224 */ /* 0x000fe200078e02ff */
[----:B------:R-:W-:-:S02]  /*2260*/  SEL R53, R8, R12, !P3 ;  /* 0x0000000c08357207 */ /* 0x000fc40005800000 */
[C---:B------:R-:W-:Y:S02]  /*2270*/  SEL R55, R8.reuse, R13, !P3 ;  /* 0x0000000d08377207 */ /* 0x040fe40005800000 */
[C---:B------:R-:W-:Y:S02]  /*2280*/  SEL R57, R8.reuse, R14, !P3 ;  /* 0x0000000e08397207 */ /* 0x040fe40005800000 */
[C---:B------:R-:W-:Y:S02]  /*2290*/  SEL R58, R8.reuse, R15, !P3 ;  /* 0x0000000f083a7207 */ /* 0x040fe40005800000 */
[C---:B------:R-:W-:Y:S02]  /*22a0*/  SEL R59, R8.reuse, R16, !P3 ;  /* 0x00000010083b7207 */ /* 0x040fe40005800000 */
[C---:B------:R-:W-:Y:S02]  /*22b0*/  SEL R61, R8.reuse, R18, !P3 ;  /* 0x00000012083d7207 */ /* 0x040fe40005800000 */
[----:B------:R-:W-:-:S02]  /*22c0*/  SEL R62, R8, R19, !P3 ;  /* 0x00000013083e7207 */ /* 0x000fc40005800000 */
[C---:B------:R-:W-:Y:S02]  /*22d0*/  SEL R63, R8.reuse, R20, !P3 ;  /* 0x00000014083f7207 */ /* 0x040fe40005800000 */
[C---:B------:R-:W-:Y:S02]  /*22e0*/  SEL R64, R8.reuse, R22, !P3 ;  /* 0x0000001608407207 */ /* 0x040fe40005800000 */
[C---:B------:R-:W-:Y:S02]  /*22f0*/  SEL R65, R8.reuse, R24, !P3 ;  /* 0x0000001808417207 */ /* 0x040fe40005800000 */
[C---:B------:R-:W-:Y:S02]  /*2300*/  SEL R66, R8.reuse, R26, !P3 ;  /* 0x0000001a08427207 */ /* 0x040fe40005800000 */
[----:B------:R-:W-:Y:S01]  /*2310*/  SEL R67, R8, R23, !P3 ;  /* 0x0000001708437207 */ /* 0x000fe20005800000 */
[----:B------:R-:W-:Y:S01]  /*2320*/  IMAD R23, R104, 0x2, R17 ;  /* 0x0000000268177824 */ /* 0x000fe200078e0211 */
        /* <DEDUP_REMOVED lines=15> */
[----:B------:R-:W-:Y:S02]  /*2420*/  SEL R37, R8, R5, !P3 ;  /* 0x0000000508257207 */ /* 0x000fe40005800000 */
[----:B------:R-:W-:Y:S02]  /*2430*/  LOP3.LUT P2, RZ, R68, 0x7f, RZ, 0xc0, !PT ;  /* 0x0000007f44ff7812 */ /* 0x000fe4000784c0ff */
[----:B------:R-:W-:Y:S02]  /*2440*/  PRMT R14, RZ, 0x7610, R14 ;  /* 0x00007610ff0e7816 */ /* 0x000fe4000000000e */
[----:B------:R-:W-:-:S02]  /*2450*/  ISETP.LT.AND P3, PT, R109, R28, P0 ;  /* 0x0000001c6d00720c */ /* 0x000fc40000761270 */
[C---:B------:R-:W-:Y:S02]  /*2460*/  LOP3.LUT R111, R3.reuse, 0xa, RZ, 0xfc, !PT ;  /* 0x0000000a036f7812 */ /* 0x040fe400078efcff */
[----:B------:R-:W-:Y:S01]  /*2470*/  LOP3.LUT R113, R3, 0x10, RZ, 0xfc, !PT ;  /* 0x0000001003717812 */ /* 0x000fe200078efcff */
[----:B----4-:R-:W-:Y:S08]  /*2480*/  @P1 BRA `(.L_x_5) ;  /* 0x0000000000181947 */ /* 0x010ff00003800000 */
[----:B------:R-:W-:Y:S01]  /*2490*/  ELECT P4, URZ, PT ;  /* 0x0000000000ff782f */ /* 0x000fe20003880000 */
[----:B------:R-:W-:Y:S01]  /*24a0*/  IMAD.MOV.U32 R4, RZ, RZ, 0x1 ;  /* 0x00000001ff047424 */ /* 0x000fe200078e00ff */
[----:B------:R-:W-:Y:S01]  /*24b0*/  UMOV UR5, 0x40 ;  /* 0x0000004000057882 */ /* 0x000fe20000000000 */
[----:B------:R-:W-:Y:S01]  /*24c0*/  UVIRTCOUNT.DEALLOC.SMPOOL 0x80 ;  /* 0x000000800000784c */ /* 0x000fe20000000000 */
[----:B------:R-:W-:-:S09]  /*24d0*/  ULEA UR5, UR4, UR5, 0x18 ;  /* 0x0000000504057291 */ /* 0x000fd2000f8ec0ff */
[----:B------:R1:W-:Y:S03]  /*24e0*/  @P4 STS.U8 [UR5], R4 ;  /* 0x00000004ff004988 */ /* 0x0003e60008000005 */
.L_x_5:
[----:B------:R-:W-:Y:S01]  /*24f0*/  STTM.16dp32bit_t0_t15.x64 tmem[UR14], RZ ;  /* 0x000000ff000079ed */ /* 0x000fe20008b0000e */
[----:B------:R-:W-:Y:S01]  /*2500*/  STTM.16dp32bit_t16_t31.x64 tmem[UR14+0x40], RZ ;  /* 0x000040ff000079ed */ /* 0x000fe20008b2000e */
[----:B------:R-:W2:Y:S02]  /*2510*/  FENCE.VIEW.ASYNC.T ;  /* 0x00000000000073c6 */ /* 0x000ea40000000200 */
[----:B--2---:R-:W-:Y:S01]  /*2520*/  VOTEU.ALL UP0, P2 ;  /* 0x0000000000ff7886 */ /* 0x004fe20001000000 */
[----:B------:R-:W-:Y:S01]  /*2530*/  VOTEU.ALL UP1, P2 ;  /* 0x0000000000ff7886 */ /* 0x000fe20001020000 */
[----:B------:R-:W-:Y:S01]  /*2540*/  IMAD R21, R104, 0x2, R23 ;  /* 0x0000000268157824 */ /* 0x000fe200078e0217 */
[----:B------:R-:W-:Y:S01]  /*2550*/  ISETP.LT.AND P5, PT, R111, R28, P0 ;  /* 0x0000001c6f00720c */ /* 0x000fe200007a1270 */
[----:B------:R-:W-:Y:S01]  /*2560*/  IMAD.SHL.U32 R20, R29, 0x2, RZ ;  /* 0x000000021d147824 */ /* 0x000fe200078e00ff */
[----:B------:R-:W-:-:S04]  /*2570*/  @!UP0 UIADD3 UR4, UPT, UPT, -UR6, 0x100000, URZ ;  /* 0x0010000006048890 */ /* 0x000fc8000fffe1ff */
[----:B------:R-:W-:Y:S02]  /*2580*/  @!UP0 USHF.L.U32 UR5, UR4, 0xb, URZ ;  /* 0x0000000b04058899 */ /* 0x000fe400080006ff */
[----:B------:R-:W-:Y:S01]  /*2590*/  @!UP0 USHF.L.U32 UR4, UR4, 0x1, URZ ;  /* 0x0000000104048899 */ /* 0x000fe200080006ff */
[----:B------:R-:W-:Y:S01]  /*25a0*/  BAR.SYNC.DEFER_BLOCKING 0x0 ;  /* 0x0000000000007b1d */ /* 0x000fe20000010000 */
[----:B------:R-:W-:Y:S01]  /*25b0*/  IMAD R15, R104, 0x2, R21 ;  /* 0x00000002680f7824 */ /* 0x000fe200078e0215 */
[----:B------:R-:W-:Y:S02]  /*25c0*/  ISETP.LT.AND P4, PT, R113, R28, P0 ;  /* 0x0000001c7100720c */ /* 0x000fe40000781270 */
[----:B------:R-:W-:Y:S01]  /*25d0*/  IADD3 R102, P6, PT, R20, UR8, RZ ;  /* 0x0000000814667c10 */ /* 0x000fe2000ffde0ff */
[----:B------:R-:W-:-:S03]  /*25e0*/  IMAD R11, R104, 0x2, R15 ;  /* 0x00000002680b7824 */ /* 0x000fc600078e020f */
[----:B------:R-:W-:Y:S01]  /*25f0*/  LEA.HI.X.SX32 R106, R29, UR9, 0x1, P6 ;  /* 0x000000091d6a7c11 */ /* 0x000fe2000b0f0eff */
[----:B------:R-:W-:Y:S01]  /*2600*/  IMAD R5, R104, 0x2, R11 ;  /* 0x0000000268057824 */ /* 0x000fe200078e020b */
[----:B------:R-:W-:-:S03]  /*2610*/  LEA R12, P6, R23, R102, 0x1 ;  /* 0x00000066170c7211 */ /* 0x000fc600078c08ff */
[C---:B------:R-:W-:Y:S01]  /*2620*/  IMAD R7, R104.reuse, 0x2, R5 ;  /* 0x0000000268077824 */ /* 0x040fe200078e0205 */
[----:B------:R-:W-:Y:S02]  /*2630*/  LEA.HI.X.SX32 R13, R23, R106, 0x1, P6 ;  /* 0x0000006a170d7211 */ /* 0x000fe400030f0eff */
[----:B------:R-:W-:Y:S01]  /*2640*/  LEA R24, P6, R21, R102, 0x1 ;  /* 0x0000006615187211 */ /* 0x000fe200078c08ff */
[----:B------:R-:W2:Y:S02]  /*2650*/  FENCE.VIEW.ASYNC.S ;  /* 0x00000000000073c6 */ /* 0x000ea40000000000 */
[----:B--2---:R2:W3:Y:S02]  /*2660*/  @!UP1 SYNCS.EXCH.64 URZ, [UR15], UR4 ;  /* 0x000000040fff95b2 */ /* 0x0044e40008000100 */
[----:B---3--:R-:W-:Y:S01]  /*2670*/  BAR.SYNC.DEFER_BLOCKING 0x0 ;  /* 0x0000000000007b1d */ /* 0x008fe20000010000 */
[----:B------:R-:W-:Y:S01]  /*2680*/  IMAD R9, R104, 0x2, R7 ;  /* 0x0000000268097824 */ /* 0x000fe200078e0207 */
[----:B------:R-:W-:-:S02]  /*2690*/  LOP3.LUT R115, R3, 0x18, RZ, 0xfc, !PT ;  /* 0x0000001803737812 */ /* 0x000fc400078efcff */
[----:B------:R-:W-:Y:S01]  /*26a0*/  PRMT R10, RZ, 0x7610, R10 ;  /* 0x00007610ff0a7816 */ /* 0x000fe2000000000a */
[C---:B------:R-:W-:Y:S01]  /*26b0*/  IMAD R19, R104.reuse, 0x2, R9 ;  /* 0x0000000268137824 */ /* 0x040fe200078e0209 */
[----:B------:R-:W-:Y:S02]  /*26c0*/  LEA.HI.X.SX32 R25, R21, R106, 0x1, P6 ;  /* 0x0000006a15197211 */ /* 0x000fe400030f0eff */
[C---:B------:R-:W-:Y:S01]  /*26d0*/  LOP3.LUT R117, R3.reuse, 0x1a, RZ, 0xfc, !PT ;  /* 0x0000001a03757812 */ /* 0x040fe200078efcff */
[C---:B------:R-:W-:Y:S01]  /*26e0*/  IMAD R33, R104.reuse, 0x2, R19 ;  /* 0x0000000268217824 */ /* 0x040fe200078e0213 */
[----:B------:R-:W-:Y:S01]  /*26f0*/  LOP3.LUT R119, R3, 0x12, RZ, 0xfc, !PT ;  /* 0x0000001203777812 */ /* 0x000fe200078efcff */
[----:B--2---:R-:W2:Y:S02]  /*2700*/  LDCU UR4, c[0x0][0x3b0] ;  /* 0x00007600ff0477ac */ /* 0x004ea40008000800 */
[----:B------:R-:W-:Y:S01]  /*2710*/  IMAD R45, R104, 0x2, R33 ;  /* 0x00000002682d7824 */ /* 0x000fe200078e0221 */
[----:B------:R-:W3:Y:S01]  /*2720*/  @P3 LDG.E.U16 R14, desc[UR26][R12.64] ;  /* 0x0000001a0c0e3981 */ /* 0x000ee2000c1e1500 */
[----:B------:R-:W-:-:S03]  /*2730*/  LEA R30, P3, R5, R102, 0x1 ;  /* 0x00000066051e7211 */ /* 0x000fc600078608ff */
[----:B------:R4:W5:Y:S01]  /*2740*/  @P5 LDG.E.U16 R27, desc[UR26][R24.64] ;  /* 0x0000001a181b5981 */ /* 0x000962000c1e1500 */
[----:B------:R-:W-:Y:S02]  /*2750*/  LEA.HI.X.SX32 R31, R5, R106, 0x1, P3 ;  /* 0x0000006a051f7211 */ /* 0x000fe400018f0eff */
[-C--:B------:R-:W-:Y:S02]  /*2760*/  ISETP.LT.AND P3, PT, R115, R28.reuse, P0 ;  /* 0x0000001c7300720c */ /* 0x080fe40000761270 */
[----:B------:R-:W-:Y:S01]  /*2770*/  ISETP.LT.AND P5, PT, R117, R28, P0 ;  /* 0x0000001c7500720c */ /* 0x000fe200007a1270 */
[----:B------:R1:W3:Y:S01]  /*2780*/  @P4 LDG.E.U16 R10, desc[UR26][R30.64] ;  /* 0x0000001a1e0a4981 */ /* 0x0002e2000c1e1500 */
[-C--:B------:R-:W-:Y:S02]  /*2790*/  LEA R32, P4, R33, R102.reuse, 0x1 ;  /* 0x0000006621207211 */ /* 0x080fe400078808ff */
[----:B------:R-:W-:Y:S02]  /*27a0*/  PRMT R18, RZ, 0x7610, R18 ;  /* 0x00007610ff127816 */ /* 0x000fe40000000012 */
[----:B------:R-:W-:-:S02]  /*27b0*/  LEA R34, P6, R45, R102, 0x1 ;  /* 0x000000662d227211 */ /* 0x000fc400078c08ff */
[----:B------:R-:W-:Y:S02]  /*27c0*/  LEA.HI.X.SX32 R33, R33, R106, 0x1, P4 ;  /* 0x0000006a21217211 */ /* 0x000fe400020f0eff */
[----:B------:R-:W-:Y:S02]  /*27d0*/  LOP3.LUT R121, R3, 0xc, RZ, 0xfc, !PT ;  /* 0x0000000c03797812 */ /* 0x000fe400078efcff */
[----:B------:R-:W-:Y:S01]  /*27e0*/  ISETP.LT.AND P4, PT, R119, R28, P0 ;  /* 0x0000001c7700720c */ /* 0x000fe20000781270 */
[----:B------:R0:W3:Y:S01]  /*27f0*/  @P3 LDG.E.U16 R18, desc[UR26][R32.64] ;  /* 0x0000001a20123981 */ /* 0x0000e2000c1e1500 */
[----:B------:R-:W-:Y:S02]  /*2800*/  PRMT R16, RZ, 0x7610, R16 ;  /* 0x00007610ff107816 */ /* 0x000fe40000000010 */
[----:B------:R-:W-:Y:S02]  /*2810*/  LEA.HI.X.SX32 R35, R45, R106, 0x1, P6 ;  /* 0x0000006a2d237211 */ /* 0x000fe400030f0eff */
[----:B------:R-:W-:-:S02]  /*2820*/  ISETP.LT.AND P3, PT, R121, R28, P0 ;  /* 0x0000001c7900720c */ /* 0x000fc40000761270 */
[-C--:B----4-:R-:W-:Y:S01]  /*2830*/  LEA R24, P6, R7, R102.reuse, 0x1 ;  /* 0x0000006607187211 */ /* 0x090fe200078c08ff */
[----:B------:R4:W3:Y:S01]  /*2840*/  @P5 LDG.E.U16 R16, desc[UR26][R34.64] ;  /* 0x0000001a22105981 */ /* 0x0008e2000c1e1500 */
[----:B------:R-:W-:Y:S02]  /*2850*/  PRMT R8, RZ, 0x7610, R8 ;  /* 0x00007610ff087816 */ /* 0x000fe40000000008 */
[----:B------:R-:W-:Y:S02]  /*2860*/  LEA R12, P5, R15, R102, 0x1 ;  /* 0x000000660f0c7211 */ /* 0x000fe400078a08ff */
[-C--:B------:R-:W-:Y:S02]  /*2870*/  LEA.HI.X.SX32 R25, R7, R106.reuse, 0x1, P6 ;  /* 0x0000006a07197211 */ /* 0x080fe400030f0eff */
[----:B------:R-:W-:Y:S02]  /*2880*/  LOP3.LUT R123, R3, 0x14, RZ, 0xfc, !PT ;  /* 0x00000014037b7812 */ /* 0x000fe400078efcff */
[----:B-1----:R-:W-:Y:S01]  /*2890*/  PRMT R4, RZ, 0x7610, R4 ;  /* 0x00007610ff047816 */ /* 0x002fe20000000004 */
[----:B------:R1:W3:Y:S01]  /*28a0*/  @P4 LDG.E.U16 R8, desc[UR26][R24.64] ;  /* 0x0000001a18084981 */ /* 0x0002e2000c1e1500 */
[----:B------:R-:W-:-:S02]  /*28b0*/  LEA.HI.X.SX32 R13, R15, R106, 0x1, P5 ;  /* 0x0000006a0f0d7211 */ /* 0x000fc400028f0eff */
[----:B------:R-:W-:Y:S02]  /*28c0*/  LOP3.LUT R125, R3, 0x1c, RZ, 0xfc, !PT ;  /* 0x0000001c037d7812 */ /* 0x000fe400078efcff */
[-C--:B------:R-:W-:Y:S01]  /*28d0*/  ISETP.LT.AND P4, PT, R123, R28.reuse, P0 ;  /* 0x0000001c7b00720c */ /* 0x080fe20000781270 */
[----:B------:R-:W3:Y:S01]  /*28e0*/  @P3 LDG.E.U16 R4, desc[UR26][R12.64] ;  /* 0x0000001a0c043981 */ /* 0x000ee2000c1e1500 */
[----:B------:R-:W-:Y:S01]  /*28f0*/  IMAD R45, R104, 0x2, R45 ;  /* 0x00000002682d7824 */ /* 0x000fe200078e022d */
[----:B------:R-:W-:Y:S02]  /*2900*/  ISETP.LT.AND P5, PT, R125, R28, P0 ;  /* 0x0000001c7d00720c */ /* 0x000fe400007a1270 */
[-C--:B------:R-:W-:Y:S02]  /*2910*/  LEA R30, P3, R9, R102.reuse, 0x1 ;  /* 0x00000066091e7211 */ /* 0x080fe400078608ff */
[----:B------:R-:W-:Y:S02]  /*2920*/  PRMT R26, RZ, 0x7610, R26 ;  /* 0x00007610ff1a7816 */ /* 0x000fe4000000001a */
[----:B0-----:R-:W-:-:S02]  /*2930*/  LEA R32, P6, R45, R102, 0x1 ;  /* 0x000000662d207211 */ /* 0x001fc400078c08ff */
[-C--:B------:R-:W-:Y:S02]  /*2940*/  LEA.HI.X.SX32 R31, R9, R106.reuse, 0x1, P3 ;  /* 0x0000006a091f7211 */ /* 0x080fe400018f0eff */
[----:B------:R-:W-:Y:S02]  /*2950*/  LOP3.LUT R129, R3, 0x16, RZ, 0xfc, !PT ;  /* 0x0000001603817812 */ /* 0x000fe400078efcff */
[----:B------:R-:W-:Y:S01]  /*2960*/  PRMT R134, RZ, 0x7610, R134 ;  /* 0x00007610ff867816 */ /* 0x000fe20000000086 */
[----:B------:R-:W3:Y:S01]  /*2970*/  @P4 LDG.E.U16 R26, desc[UR26][R30.64] ;  /* 0x0000001a1e1a4981 */ /* 0x000ee2000c1e1500 */
[----:B------:R-:W-:Y:S02]  /*2980*/  LEA.HI.X.SX32 R33, R45, R106, 0x1, P6 ;  /* 0x0000006a2d217211 */ /* 0x000fe400030f0eff */
[----:B------:R-:W-:Y:S02]  /*2990*/  ISETP.LT.AND P4, PT, R129, R28, P0 ;  /* 0x0000001c8100720c */ /* 0x000fe40000781270 */
[----:B------:R-:W-:Y:S01]  /*29a0*/  LOP3.LUT R127, R3, 0xe, RZ, 0xfc, !PT ;  /* 0x0000000e037f7812 */ /* 0x000fe200078efcff */
[----:B------:R0:W3:Y:S01]  /*29b0*/  @P5 LDG.E.U16 R134, desc[UR26][R32.64] ;  /* 0x0000001a20865981 */ /* 0x0000e2000c1e1500 */
[----:B----4-:R-:W-:-:S02]  /*29c0*/  LEA R34, P5, R19, R102, 0x1 ;  /* 0x0000006613227211 */ /* 0x010fc400078a08ff */
[----:B-1----:R-:W-:Y:S02]  /*29d0*/  PRMT R24, RZ, 0x7610, R24 ;  /* 0x00007610ff187816 */ /* 0x002fe40000000018 */
[----:B------:R-:W-:Y:S02]  /*29e0*/  LOP3.LUT R110, R68, 0x1f, RZ, 0xc0, !PT ;  /* 0x0000001f446e7812 */ /* 0x000fe400078ec0ff */
[----:B------:R-:W-:Y:S02]  /*29f0*/  ISETP.LT.AND P3, PT, R127, R28, P0 ;  /* 0x0000001c7f00720c */ /* 0x000fe40000761270 */
[----:B------:R-:W-:Y:S02]  /*2a00*/  LEA.HI.X.SX32 R35, R19, R106, 0x1, P5 ;  /* 0x0000006a13237211 */ /* 0x000fe400028f0eff */
[-C--:B0-----:R-:W-:Y:S01]  /*2a10*/  LEA R32, P5, R41, R102.reuse, 0x1 ;  /* 0x0000006629207211 */ /* 0x081fe200078a08ff */
[----:B------:R-:W-:Y:S01]  /*2a20*/  IMAD R101, R110, R105, RZ ;  /* 0x000000696e657224 */ /* 0x000fe200078e02ff */
[----:B------:R-:W-:Y:S01]  /*2a30*/  LEA R12, P6, R11, R102, 0x1 ;  /* 0x000000660b0c7211 */ /* 0x000fe200078c08ff */
[----:B------:R0:W4:Y:S01]  /*2a40*/  @P4 LDG.E.U16 R24, desc[UR26][R34.64] ;  /* 0x0000001a22184981 */ /* 0x000122000c1e1500 */
[----:B------:R-:W-:-:S02]  /*2a50*/  LEA.HI.X.SX32 R33, R41, R106, 0x1, P5 ;  /* 0x0000006a29217211 */ /* 0x000fc400028f0eff */
[----:B------:R-:W-:Y:S02]  /*2a60*/  PRMT R22, RZ, 0x7610, R22 ;  /* 0x00007610ff167816 */ /* 0x000fe40000000016 */
[----:B------:R-:W-:Y:S01]  /*2a70*/  LOP3.LUT R131, R3, 0x2, RZ, 0xfc, !PT ;  /* 0x0000000203837812 */ /* 0x000fe200078efcff */
[----:B------:R-:W-:Y:S01]  /*2a80*/  IMAD R45, R104, 0x2, R45 ;  /* 0x00000002682d7824 */ /* 0x000fe200078e022d */
[----:B------:R-:W-:Y:S02]  /*2a90*/  LEA.HI.X.SX32 R13, R11, R106, 0x1, P6 ;  /* 0x0000006a0b0d7211 */ /* 0x000fe400030f0eff */
[----:B0-----:R-:W-:Y:S02]  /*2aa0*/  LEA R34, P5, R43, R102, 0x1 ;  /* 0x000000662b227211 */ /* 0x001fe400078a08ff */
[----:B------:R-:W-:Y:S01]  /*2ab0*/  LEA R100, P4, R101, UR10, 0x1 ;  /* 0x0000000a65647c11 */ /* 0x000fe2000f8808ff */
[----:B------:R0:W3:Y:S01]  /*2ac0*/  @P3 LDG.E.U16 R22, desc[UR26][R12.64] ;  /* 0x0000001a0c163981 */ /* 0x0000e2000c1e1500 */
[----:B------:R-:W-:-:S02]  /*2ad0*/  LOP3.LUT R133, R3, 0x4, RZ, 0xfc, !PT ;  /* 0x0000000403857812 */ /* 0x000fc400078efcff */
[----:B------:R-:W-:Y:S02]  /*2ae0*/  LEA.HI.X.SX32 R35, R43, R106, 0x1, P5 ;  /* 0x0000006a2b237211 */ /* 0x000fe400028f0eff */
[----:B------:R-:W-:Y:S01]  /*2af0*/  ISETP.LT.AND P5, PT, R131, R28, P0 ;  /* 0x0000001c8300720c */ /* 0x000fe200007a1270 */
[----:B--2---:R-:W-:Y:S01]  /*2b00*/  IMAD R38, R47, UR4, RZ ;  /* 0x000000042f267c24 */ /* 0x004fe2000f8e02ff */
[----:B------:R-:W-:Y:S02]  /*2b10*/  LEA.HI.X.SX32 R101, R101, UR11, 0x1, P4 ;  /* 0x0000000b65657c11 */ /* 0x000fe4000a0f0eff */
[-C--:B------:R-:W-:Y:S02]  /*2b20*/  LEA R30, P3, R39, R102.reuse, 0x1 ;  /* 0x00000066271e7211 */ /* 0x080fe400078608ff */
[----:B0-----:R-:W-:Y:S02]  /*2b30*/  LEA R12, P6, R45, R102, 0x1 ;  /* 0x000000662d0c7211 */ /* 0x001fe400078c08ff */
[----:B------:R-:W-:-:S02]  /*2b40*/  ISETP.LT.AND P4, PT, R133, R28, P0 ;  /* 0x0000001c8500720c */ /* 0x000fc40000781270 */
[----:B------:R-:W-:Y:S02]  /*2b50*/  PRMT R25, RZ, 0x7610, R25 ;  /* 0x00007610ff197816 */ /* 0x000fe40000000019 */
[-C--:B------:R-:W-:Y:S01]  /*2b60*/  LEA.HI.X.SX32 R31, R39, R106.reuse, 0x1, P3 ;  /* 0x0000006a271f7211 */ /* 0x080fe200018f0eff */
[----:B------:R-:W-:Y:S01]  /*2b70*/  IMAD R39, R49, UR4, RZ ;  /* 0x0000000431277c24 */ /* 0x000fe2000f8e02ff */
[----:B------:R-:W-:Y:S01]  /*2b80*/  LEA.HI.X.SX32 R13, R45, R106, 0x1, P6 ;  /* 0x0000006a2d0d7211 */ /* 0x000fe200030f0eff */
[----:B------:R-:W-:Y:S01]  /*2b90*/  IMAD R41, R51, UR4, RZ ;  /* 0x0000000433297c24 */ /* 0x000fe2000f8e02ff */
[CC--:B------:R-:W-:Y:S01]  /*2ba0*/  LEA R36, P6, R38.reuse, R100.reuse, 0x1 ;  /* 0x0000006426247211 */ /* 0x0c0fe200078c08ff */
[----:B------:R-:W-:Y:S01]  /*2bb0*/  IMAD R103, R37, UR4, RZ ;  /* 0x0000000425677c24 */ /* 0x000fe2000f8e02ff */
[----:B------:R-:W-:Y:S01]  /*2bc0*/  PRMT R136, RZ, 0x7610, R136 ;  /* 0x00007610ff887816 */ /* 0x000fe20000000088 */
[----:B------:R-:W-:Y:S01]  /*2bd0*/  IMAD R43, R53, UR4, RZ ;  /* 0x00000004352b7c24 */ /* 0x000fe2000f8e02ff */
[-C--:B------:R-:W-:Y:S01]  /*2be0*/  LEA.HI.X.SX32 R37, R38, R101.reuse, 0x1, P6 ;  /* 0x0000006526257211 */ /* 0x080fe200030f0eff */
[----:B------:R-:W-:Y:S01]  /*2bf0*/  IMAD R45, R55, UR4, RZ ;  /* 0x00000004372d7c24 */ /* 0x000fe2000f8e02ff */
[----:B------:R-:W2:Y:S01]  /*2c00*/  @P5 LDG.E.U16 R25, desc[UR26][R32.64] ;  /* 0x0000001a20195981 */ /* 0x000ea2000c1e1500 */
[-C--:B------:R-:W-:Y:S01]  /*2c10*/  LEA R38, P6, R39, R100.reuse, 0x1 ;  /* 0x0000006427267211 */ /* 0x080fe200078c08ff */
[----:B------:R-:W-:Y:S01]  /*2c20*/  IMAD R47, R57, UR4, RZ ;  /* 0x00000004392f7c24 */ /* 0x000fe2000f8e02ff */
[----:B------:R-:W-:Y:S01]  /*2c30*/  LEA R40, P5, R41, R100, 0x1 ;  /* 0x0000006429287211 */ /* 0x000fe200078a08ff */
[----:B------:R-:W2:Y:S01]  /*2c40*/  @P4 LDG.E.U16 R136, desc[UR26][R34.64] ;  /* 0x0000001a22884981 */ /* 0x000ea2000c1e1500 */
[----:B------:R-:W-:Y:S01]  /*2c50*/  ISETP.LT.AND P3, PT, R3, R28, P0 ;  /* 0x0000001c0300720c */ /* 0x000fe20000761270 */
[----:B------:R-:W-:Y:S01]  /*2c60*/  IMAD R49, R58, UR4, RZ ;  /* 0x000000043a317c24 */ /* 0x000fe2000f8e02ff */
[-C--:B------:R-:W-:Y:S01]  /*2c70*/  LEA R42, P4, R43, R100.reuse, 0x1 ;  /* 0x000000642b2a7211 */ /* 0x080fe200078808ff */
[----:B------:R-:W-:Y:S01]  /*2c80*/  IMAD R51, R59, UR4, RZ ;  /* 0x000000043b337c24 */ /* 0x000fe2000f8e02ff */
[----:B------:R-:W-:Y:S01]  /*2c90*/  LEA.HI.X.SX32 R39, R39, R101, 0x1, P6 ;  /* 0x0000006527277211 */ /* 0x000fe200030f0eff */
[----:B------:R-:W-:Y:S01]  /*2ca0*/  IMAD R53, R60, UR4, RZ ;  /* 0x000000043c357c24 */ /* 0x000fe2000f8e02ff */
[----:B------:R-:W-:-:S02]  /*2cb0*/  LEA R44, P6, R45, R100, 0x1 ;  /* 0x000000642d2c7211 */ /* 0x000fc400078c08ff */
[-C--:B------:R-:W-:Y:S02]  /*2cc0*/  LEA.HI.X.SX32 R41, R41, R101.reuse, 0x1, P5 ;  /* 0x0000006529297211 */ /* 0x080fe400028f0eff */
[-C--:B------:R-:W-:Y:S01]  /*2cd0*/  LEA R46, P5, R47, R100.reuse, 0x1 ;  /* 0x000000642f2e7211 */ /* 0x080fe200078a08ff */
[----:B------:R-:W-:Y:S01]  /*2ce0*/  IMAD R55, R61, UR4, RZ ;  /* 0x000000043d377c24 */ /* 0x000fe2000f8e02ff */
[-C--:B------:R-:W-:Y:S01]  /*2cf0*/  LEA.HI.X.SX32 R43, R43, R101.reuse, 0x1, P4 ;  /* 0x000000652b2b7211 */ /* 0x080fe200020f0eff */
[----:B------:R-:W-:Y:S01]  /*2d00*/  IMAD R57, R62, UR4, RZ ;  /* 0x000000043e397c24 */ /* 0x000fe2000f8e02ff */
[----:B------:R-:W-:Y:S02]  /*2d10*/  LEA R48, P4, R49, R100, 0x1 ;  /* 0x0000006431307211 */ /* 0x000fe400078808ff */
[----:B------:R-:W-:Y:S01]  /*2d20*/  LEA.HI.X.SX32 R45, R45, R101, 0x1, P6 ;  /* 0x000000652d2d7211 */ /* 0x000fe200030f0eff */
[----:B------:R-:W-:Y:S01]  /*2d30*/  IMAD R59, R63, UR4, RZ ;  /* 0x000000043f3b7c24 */ /* 0x000fe2000f8e02ff */
[----:B------:R-:W-:-:S02]  /*2d40*/  PRMT R156, RZ, 0x7610, R156 ;  /* 0x00007610ff9c7816 */ /* 0x000fc4000000009c */
[-C--:B------:R-:W-:Y:S02]  /*2d50*/  LEA R50, P6, R51, R100.reuse, 0x1 ;  /* 0x0000006433327211 */ /* 0x080fe400078c08ff */
[-C--:B------:R-:W-:Y:S02]  /*2d60*/  LEA.HI.X.SX32 R47, R47, R101.reuse, 0x1, P5 ;  /* 0x000000652f2f7211 */ /* 0x080fe400028f0eff */
[-C--:B------:R-:W-:Y:S01]  /*2d70*/  LEA R52, P5, R53, R100.reuse, 0x1 ;  /* 0x0000006435347211 */ /* 0x080fe200078a08ff */
[----:B------:R-:W-:Y:S01]  /*2d80*/  IMAD R61, R64, UR4, RZ ;  /* 0x00000004403d7c24 */ /* 0x000fe2000f8e02ff */
[-C--:B------:R-:W-:Y:S01]  /*2d90*/  LEA.HI.X.SX32 R49, R49, R101.reuse, 0x1, P4 ;  /* 0x0000006531317211 */ /* 0x080fe200020f0eff */
[----:B------:R-:W-:Y:S01]  /*2da0*/  IMAD R63, R65, UR4, RZ ;  /* 0x00000004413f7c24 */ /* 0x000fe2000f8e02ff */
[-C--:B------:R-:W-:Y:S01]  /*2db0*/  LEA R54, P4, R55, R100.reuse, 0x1 ;  /* 0x0000006437367211 */ /* 0x080fe200078808ff */
[----:B------:R-:W2:Y:S01]  /*2dc0*/  @P3 LDG.E.U16 R156, desc[UR26][R30.64] ;  /* 0x0000001a1e9c3981 */ /* 0x000ea2000c1e1500 */
        /* <DEDUP_REMOVED lines=8> */
[-C--:B------:R-:W-:Y:S02]  /*2e50*/  LEA R60, P4, R61, R100.reuse, 0x1 ;  /* 0x000000643d3c7211 */ /* 0x080fe400078808ff */
        /* <DEDUP_REMOVED lines=17> */
[----:B------:R-:W-:Y:S02]  /*2f70*/  LOP3.LUT R135, R3, 0x1e, RZ, 0xfc, !PT ;  /* 0x0000001e03877812 */ /* 0x000fe400078efcff */
[-C--:B------:R-:W-:Y:S02]  /*2f80*/  LEA R74, P4, R75, R100.reuse, 0x1 ;  /* 0x000000644b4a7211 */ /* 0x080fe400078808ff */
[----:B------:R-:W-:Y:S01]  /*2f90*/  LEA.HI.X.SX32 R71, R71, R101, 0x1, P6 ;  /* 0x0000006547477211 */ /* 0x000fe200030f0eff */
[----:B------:R-:W-:Y:S01]  /*2fa0*/  IMAD R85, R85, UR4, RZ ;  /* 0x0000000455557c24 */ /* 0x000fe2000f8e02ff */
[----:B------:R-:W-:-:S02]  /*2fb0*/  LEA R76, P6, R77, R100, 0x1 ;  /* 0x000000644d4c7211 */ /* 0x000fc400078c08ff */
[-C--:B------:R-:W-:Y:S02]  /*2fc0*/  LEA.HI.X.SX32 R73, R73, R101.reuse, 0x1, P5 ;  /* 0x0000006549497211 */ /* 0x080fe400028f0eff */
[----:B------:R-:W-:Y:S01]  /*2fd0*/  LEA R78, P5, R79, R100, 0x1 ;  /* 0x000000644f4e7211 */ /* 0x000fe200078a08ff */
[----:B------:R-:W-:Y:S01]  /*2fe0*/  IMAD R87, R87, UR4, RZ ;  /* 0x0000000457577c24 */ /* 0x000fe2000f8e02ff */
[----:B------:R-:W-:Y:S02]  /*2ff0*/  ISETP.LT.AND P3, PT, R135, R28, P0 ;  /* 0x0000001c8700720c */ /* 0x000fe40000761270 */
        /* <DEDUP_REMOVED lines=16> */
[----:B------:R-:W-:Y:S02]  /*3100*/  PRMT R138, RZ, 0x7610, R138 ;  /* 0x00007610ff8a7816 */ /* 0x000fe4000000008a */
[-C--:B------:R-:W-:Y:S01]  /*3110*/  LEA R90, P5, R91, R100.reuse, 0x1 ;  /* 0x000000645b5a7211 */ /* 0x080fe200078a08ff */
[----:B------:R-:W-:Y:S01]  /*3120*/  IMAD R99, R99, UR4, RZ ;  /* 0x0000000463637c24 */ /* 0x000fe2000f8e02ff */
[----:B------:R-:W-:Y:S02]  /*3130*/  LEA.HI.X.SX32 R87, R87, R101, 0x1, P4 ;  /* 0x0000006557577211 */ /* 0x000fe400020f0eff */
[----:B------:R-:W-:Y:S01]  /*3140*/  LOP3.LUT R137, R3, 0x6, RZ, 0xfc, !PT ;  /* 0x0000000603897812 */ /* 0x000fe200078efcff */
[----:B------:R0:W4:Y:S01]  /*3150*/  @P3 LDG.E.U16 R138, desc[UR26][R12.64] ;  /* 0x0000001a0c8a3981 */ /* 0x000122000c1e1500 */
[----:B------:R-:W-:-:S02]  /*3160*/  LEA R92, P4, R93, R100, 0x1 ;  /* 0x000000645d5c7211 */ /* 0x000fc400078808ff */
[-C--:B------:R-:W-:Y:S02]  /*3170*/  LEA.HI.X.SX32 R89, R89, R101.reuse, 0x1, P6 ;  /* 0x0000006559597211 */ /* 0x080fe400030f0eff */
[-C--:B------:R-:W-:Y:S02]  /*3180*/  LEA R94, P6, R95, R100.reuse, 0x1 ;  /* 0x000000645f5e7211 */ /* 0x080fe400078c08ff */
[-C--:B------:R-:W-:Y:S02]  /*3190*/  LEA.HI.X.SX32 R91, R91, R101.reuse, 0x1, P5 ;  /* 0x000000655b5b7211 */ /* 0x080fe400028f0eff */
[----:B------:R-:W-:Y:S02]  /*31a0*/  LEA R96, P5, R97, R100, 0x1 ;  /* 0x0000006461607211 */ /* 0x000fe400078a08ff */
[----:B------:R-:W-:Y:S02]  /*31b0*/  ISETP.LT.AND P3, PT, R137, R28, P0 ;  /* 0x0000001c8900720c */ /* 0x000fe40000761270 */
[----:B------:R-:W-:-:S02]  /*31c0*/  LEA.HI.X.SX32 R93, R93, R101, 0x1, P4 ;  /* 0x000000655d5d7211 */ /* 0x000fc400020f0eff */
[----:B------:R-:W-:Y:S02]  /*31d0*/  ISETP.LT.AND P0, PT, R110, R28, P0 ;  /* 0x0000001c6e00720c */ /* 0x000fe40000701270 */
[-C--:B------:R-:W-:Y:S02]  /*31e0*/  LEA R98, P4, R99, R100.reuse, 0x1 ;  /* 0x0000006463627211 */ /* 0x080fe400078808ff */
[-C--:B------:R-:W-:Y:S02]  /*31f0*/  LEA.HI.X.SX32 R95, R95, R101.reuse, 0x1, P6 ;  /* 0x000000655f5f7211 */ /* 0x080fe400030f0eff */
[----:B------:R-:W-:Y:S02]  /*3200*/  LEA R100, P6, R103, R100, 0x1 ;  /* 0x0000006467647211 */ /* 0x000fe400078c08ff */
[----:B------:R-:W-:Y:S02]  /*3210*/  LEA.HI.X.SX32 R97, R97, R101, 0x1, P5 ;  /* 0x0000006561617211 */ /* 0x000fe400028f0eff */
[----:B------:R-:W-:-:S02]  /*3220*/  LEA R102, P5, R17, R102, 0x1 ;  /* 0x0000006611667211 */ /* 0x000fc400078a08ff */
[-C--:B------:R-:W-:Y:S02]  /*3230*/  LEA.HI.X.SX32 R99, R99, R101.reuse, 0x1, P4 ;  /* 0x0000006563637211 */ /* 0x080fe400020f0eff */
[----:B------:R-:W-:Y:S02]  /*3240*/  LEA.HI.X.SX32 R101, R103, R101, 0x1, P6 ;  /* 0x0000006567657211 */ /* 0x000fe400030f0eff */
[----:B------:R-:W-:Y:S02]  /*3250*/  PRMT R140, RZ, 0x7610, R140 ;  /* 0x00007610ff8c7816 */ /* 0x000fe4000000008c */
[----:B------:R-:W-:Y:S02]  /*3260*/  LEA.HI.X.SX32 R103, R17, R106, 0x1, P5 ;  /* 0x0000006a11677211 */ /* 0x000fe400028f0eff */
[----:B------:R-:W-:Y:S02]  /*3270*/  PRMT R142, RZ, 0x7610, R142 ;  /* 0x00007610ff8e7816 */ /* 0x000fe4000000008e */
[----:B------:R-:W-:Y:S01]  /*3280*/  PRMT R144, RZ, 0x7610, R144 ;  /* 0x00007610ff907816 */ /* 0x000fe20000000090 */
[----:B------:R-:W4:Y:S01]  /*3290*/  @P3 LDG.E.U16 R140, desc[UR26][R102.64] ;  /* 0x0000001a668c3981 */ /* 0x000f22000c1e1500 */
[----:B------:R-:W-:-:S02]  /*32a0*/  PRMT R146, RZ, 0x7610, R146 ;  /* 0x00007610ff927816 */ /* 0x000fc40000000092 */
[----:B------:R-:W-:Y:S01]  /*32b0*/  PRMT R148, RZ, 0x7610, R148 ;  /* 0x00007610ff947816 */ /* 0x000fe20000000094 */
[----:B------:R-:W4:Y:S01]  /*32c0*/  @P0 LDG.E.U16 R142, desc[UR26][R36.64] ;  /* 0x0000001a248e0981 */ /* 0x000f22000c1e1500 */
[----:B------:R-:W-:Y:S02]  /*32d0*/  PRMT R150, RZ, 0x7610, R150 ;  /* 0x00007610ff967816 */ /* 0x000fe40000000096 */
[----:B------:R-:W-:Y:S01]  /*32e0*/  PRMT R152, RZ, 0x7610, R152 ;  /* 0x00007610ff987816 */ /* 0x000fe20000000098 */
[----:B------:R-:W4:Y:S01]  /*32f0*/  @P0 LDG.E.U16 R144, desc[UR26][R40.64] ;  /* 0x0000001a28900981 */ /* 0x000f22000c1e1500 */
        /* <DEDUP_REMOVED lines=38> */
[----:B------:R-:W4:Y:S04]  /*3560*/  @P0 LDG.E.U16 R126, desc[UR26][R94.64] ;  /* 0x0000001a5e7e0981 */ /* 0x000f28000c1e1500 */
        /* <DEDUP_REMOVED lines=16> */
[----:B------:R-:W4:Y:S01]  /*3670*/  @P0 LDG.E.U16 R132, desc[UR26][R100.64] ;  /* 0x0000001a64840981 */ /* 0x000f22000c1e1500 */
[----:B------:R-:W-:Y:S01]  /*3680*/  SHF.R.S32.HI R107, RZ, 0x6, R68 ;  /* 0x00000006ff6b7819 */ /* 0x000fe20000011444 */
[----:B------:R-:W-:-:S04]  /*3690*/  @!UP0 UIADD3 UR4, UPT, UPT, -UR6, 0x100000, URZ ;  /* 0x0010000006048890 */ /* 0x000fc8000fffe1ff */
[----:B------:R-:W-:Y:S02]  /*36a0*/  @!UP0 USHF.L.U32 UR5, UR4, 0xb, URZ ;  /* 0x0000000b04058899 */ /* 0x000fe400080006ff */
[----:B------:R-:W-:Y:S01]  /*36b0*/  @!UP0 USHF.L.U32 UR4, UR4, 0x1, URZ ;  /* 0x0000000104048899 */ /* 0x000fe200080006ff */
[----:B------:R-:W-:Y:S01]  /*36c0*/  IMAD.SHL.U32 R6, R6, 0x2, RZ ;  /* 0x0000000206067824 */ /* 0x000fe200078e00ff */
[----:B------:R-:W-:Y:S01]  /*36d0*/  SGXT R107, R107, 0x1 ;  /* 0x000000016b6b781a */ /* 0x000fe20000000200 */
[----:B------:R-:W-:-:S03]  /*36e0*/  VOTEU.ALL UP0, P2 ;  /* 0x0000000000ff7886 */ /* 0x000fc60001000000 */
[----:B------:R-:W-:Y:S02]  /*36f0*/  LOP3.LUT R107, R6, 0x90, R107, 0x78, !PT ;  /* 0x00000090066b7812 */ /* 0x000fe400078e786b */
[----:B------:R-:W-:Y:S02]  /*3700*/  SHF.R.S32.HI R6, RZ, 0x1f, R29 ;  /* 0x0000001fff067819 */ /* 0x000fe4000001141d */
[----:B------:R-:W-:Y:S02]  /*3710*/  LOP3.LUT R106, R107, 0x20, RZ, 0x3c, !PT ;  /* 0x000000206b6a7812 */ /* 0x000fe400078e3cff */
[----:B------:R1:W0:Y:S01]  /*3720*/  @!UP0 SYNCS.EXCH.64 URZ, [UR13+0x6008], UR4 ;  /* 0x006008040dff85b2 */ /* 0x0002220008000100 */
[----:B---3--:R3:W-:Y:S01]  /*3730*/  STS.U16 [R107+UR13+0x4800], R10 ;  /* 0x0048000a6b007988 */ /* 0x0087e2000800040d */
[----:B------:R-:W-:-:S03]  /*3740*/  SHF.L.U64.HI R17, R29, 0x1, R6 ;  /* 0x000000011d117819 */ /* 0x000fc60000010206 */
[----:B------:R1:W-:Y:S01]  /*3750*/  STS.U16 [R107+UR13+0x4c00], R18 ;  /* 0x004c00126b007988 */ /* 0x0003e2000800040d */
[----:B------:R-:W-:Y:S02]  /*3760*/  ISETP.NE.U32.AND P0, PT, R69, RZ, PT ;  /* 0x000000ff4500720c */ /* 0x000fe40003f05070 */
[----:B---3--:R-:W-:Y:S01]  /*3770*/  SHF.R.S32.HI R10, RZ, 0x1f, R23 ;  /* 0x0000001fff0a7819 */ /* 0x008fe20000011417 */
[----:B------:R3:W-:Y:S01]  /*3780*/  STS.U16 [R107+UR13+0x4400], R14 ;  /* 0x0044000e6b007988 */ /* 0x0007e2000800040d */
[----:B-1----:R-:W-:Y:S02]  /*3790*/  LEA R18, P3, R23, R20, 0x1 ;  /* 0x0000001417127211 */ /* 0x002fe400078608ff */
[----:B------:R-:W-:Y:S02]  /*37a0*/  LOP3.LUT R69, R107, 0x40, RZ, 0x3c, !PT ;  /* 0x000000406b457812 */ /* 0x000fe400078e3cff */
[----:B------:R-:W-:Y:S02]  /*37b0*/  LEA.HI.X R10, R23, R17, R10, 0x1, P3 ;  /* 0x00000011170a7211 */ /* 0x000fe400018f0c0a */
[----:B------:R-:W-:-:S02]  /*37c0*/  SHF.R.S32.HI R6, RZ, 0x1f, R15 ;  /* 0x0000001fff067819 */ /* 0x000fc4000001140f */
[----:B---3--:R-:W-:-:S04]  /*37d0*/  LEA R14, P4, R15, R20, 0x1 ;  /* 0x000000140f0e7211 */ /* 0x008fc800078808ff */
[----:B------:R-:W-:Y:S02]  /*37e0*/  LEA.HI.X R6, R15, R17, R6, 0x1, P4 ;  /* 0x000000110f067211 */ /* 0x000fe400020f0c06 */
[-C--:B------:R-:W-:Y:S01]  /*37f0*/  LEA R15, P4, R5, R20.reuse, 0x1 ;  /* 0x00000014050f7211 */ /* 0x080fe200078808ff */
[----:B--2---:R-:W-:Y:S04]  /*3800*/  STS.U16 [R107+UR13+0x4000], R156 ;  /* 0x0040009c6b007988 */ /* 0x004fe8000800040d */
[----:B------:R1:W-:Y:S04]  /*3810*/  STS.U16 [R106+UR13+0x4d00], R16 ;  /* 0x004d00106a007988 */ /* 0x0003e8000800040d */
[----:B------:R2:W-:Y:S01]  /*3820*/  STS.U16 [R106+UR13+0x4900], R8 ;  /* 0x004900086a007988 */ /* 0x0005e2000800040d */
[----:B-1----:R-:W-:-:S03]  /*3830*/  LEA R16, P3, R21, R20, 0x1 ;  /* 0x0000001415107211 */ /* 0x002fc600078608ff */
[----:B-----5:R-:W-:Y:S01]  /*3840*/  STS.U16 [R106+UR13+0x4500], R27 ;  /* 0x0045001b6a007988 */ /* 0x020fe2000800040d */
[----:B--2---:R-:W-:-:S03]  /*3850*/  SHF.R.S32.HI R8, RZ, 0x1f, R21 ;  /* 0x0000001fff087819 */ /* 0x004fc60000011415 */
[----:B------:R-:W-:Y:S01]  /*3860*/  STS.U16 [R106+UR13+0x4100], R25 ;  /* 0x004100196a007988 */ /* 0x000fe2000800040d */
[----:B------:R-:W-:-:S03]  /*3870*/  LEA.HI.X R8, R21, R17, R8, 0x1, P3 ;  /* 0x0000001115087211 */ /* 0x000fc600018f0c08 */
[----:B------:R1:W-:Y:S01]  /*3880*/  STS.U16 [R69+UR13+0x4600], R4 ;  /* 0x0046000445007988 */ /* 0x0003e2000800040d */
[----:B0-----:R-:W-:-:S03]  /*3890*/  LEA R12, P3, R11, R20, 0x1 ;  /* 0x000000140b0c7211 */ /* 0x001fc600078608ff */
[----:B------:R0:W-:Y:S01]  /*38a0*/  STS.U16 [R69+UR13+0x4a00], R26 ;  /* 0x004a001a45007988 */ /* 0x0001e2000800040d */
[----:B-1----:R-:W-:Y:S02]  /*38b0*/  SHF.R.S32.HI R4, RZ, 0x1f, R11 ;  /* 0x0000001fff047819 */ /* 0x002fe4000001140b */
[----:B0-----:R-:W-:Y:S02]  /*38c0*/  SHF.R.S32.HI R26, RZ, 0x1f, R5 ;  /* 0x0000001fff1a7819 */ /* 0x001fe40000011405 */
[-C--:B------:R-:W-:Y:S02]  /*38d0*/  LEA.HI.X R4, R11, R17.reuse, R4, 0x1, P3 ;  /* 0x000000110b047211 */ /* 0x080fe400018f0c04 */
[-C--:B------:R-:W-:Y:S02]  /*38e0*/  LEA.HI.X R5, R5, R17.reuse, R26, 0x1, P4 ;  /* 0x0000001105057211 */ /* 0x080fe400020f0c1a */
[----:B------:R-:W-:Y:S02]  /*38f0*/  SHF.R.S32.HI R26, RZ, 0x1f, R7 ;  /* 0x0000001fff1a7819 */ /* 0x000fe40000011407 */
[C---:B------:R-:W-:Y:S01]  /*3900*/  LEA R13, P3, R7.reuse, R20, 0x1 ;  /* 0x00000014070d7211 */ /* 0x040fe200078608ff */
[----:B------:R0:W-:Y:S03]  /*3910*/  STS.U16 [R69+UR13+0x4e00], R134 ;  /* 0x004e008645007988 */ /* 0x0001e6000800040d */
[----:B------:R-:W-:-:S02]  /*3920*/  LEA.HI.X R7, R7, R17, R26, 0x1, P3 ;  /* 0x0000001107077211 */ /* 0x000fc400018f0c1a */
[----:B------:R-:W-:Y:S01]  /*3930*/  LEA R11, P3, R9, R20, 0x1 ;  /* 0x00000014090b7211 */ /* 0x000fe200078608ff */
[----:B------:R1:W-:Y:S01]  /*3940*/  STS.U16 [R69+UR13+0x4200], R136 ;  /* 0x0042008845007988 */ /* 0x0003e2000800040d */
[----:B0-----:R-:W-:-:S04]  /*3950*/  SHF.R.S32.HI R134, RZ, 0x1f, R9 ;  /* 0x0000001fff867819 */ /* 0x001fc80000011409 */
[-C--:B------:R-:W-:Y:S02]  /*3960*/  LEA.HI.X R134, R9, R17.reuse, R134, 0x1, P3 ;  /* 0x0000001109867211 */ /* 0x080fe400018f0c86 */
[----:B-1----:R-:W-:Y:S02]  /*3970*/  SHF.R.S32.HI R136, RZ, 0x1f, R19 ;  /* 0x0000001fff887819 */ /* 0x002fe40000011413 */
[----:B------:R-:W-:Y:S01]  /*3980*/  LEA R9, P3, R19, R20, 0x1 ;  /* 0x0000001413097211 */ /* 0x000fe200078608ff */
[-C--:B------:R-:W-:Y:S01]  /*3990*/  IMAD R156, R117, R104.reuse, RZ ;  /* 0x00000068759c7224 */ /* 0x080fe200078e02ff */
[----:B------:R-:W-:Y:S02]  /*39a0*/  LOP3.LUT R29, R107, 0x60, RZ, 0x3c, !PT ;  /* 0x000000606b1d7812 */ /* 0x000fe400078e3cff */
[----:B------:R-:W-:Y:S01]  /*39b0*/  LEA.HI.X R136, R19, R17, R136, 0x1, P3 ;  /* 0x0000001113887211 */ /* 0x000fe200018f0c88 */
[----:B------:R-:W-:Y:S02]  /*39c0*/  IMAD R19, R115, R104, RZ ;  /* 0x0000006873137224 */ /* 0x000fe400078e02ff */
[----:B------:R0:W-:Y:S01]  /*39d0*/  STS.U16 [R29+UR13+0x4700], R22 ;  /* 0x004700161d007988 */ /* 0x0001e2000800040d */
[----:B------:R-:W-:-:S02]  /*39e0*/  IMAD.SHL.U32 R25, R156, 0x2, RZ ;  /* 0x000000029c197824 */ /* 0x000fc400078e00ff */
[----:B------:R-:W-:Y:S02]  /*39f0*/  IMAD.SHL.U32 R27, R19, 0x2, RZ ;  /* 0x00000002131b7824 */ /* 0x000fe400078e00ff */
[----:B------:R-:W-:Y:S01]  /*3a00*/  IMAD R21, R125, R104, RZ ;  /* 0x000000687d157224 */ /* 0x000fe200078e02ff */
[----:B----4-:R1:W-:Y:S01]  /*3a10*/  STS.U16 [R29+UR13+0x4b00], R24 ;  /* 0x004b00181d007988 */ /* 0x0103e2000800040d */
[----:B------:R-:W-:-:S04]  /*3a20*/  IMAD.HI R156, R156, 0x2, RZ ;  /* 0x000000029c9c7827 */ /* 0x000fc800078e02ff */
[----:B0-----:R-:W-:Y:S01]  /*3a30*/  IMAD.HI R22, R19, 0x2, RZ ;  /* 0x0000000213167827 */ /* 0x001fe200078e02ff */
[----:B------:R-:W-:-:S03]  /*3a40*/  IADD3 R26, P5, P6, R27, UR8, R20 ;  /* 0x000000081b1a7c10 */ /* 0x000fc6000febe014 */
[----:B------:R-:W-:Y:S01]  /*3a50*/  IMAD R19, R135, R104, RZ ;  /* 0x0000006887137224 */ /* 0x000fe200078e02ff */
[--C-:B-1----:R-:W-:Y:S01]  /*3a60*/  IADD3 R24, P3, P4, R25, UR8, R20.reuse ;  /* 0x0000000819187c10 */ /* 0x102fe2000fc7e014 */
[----:B------:R-:W-:Y:S02]  /*3a70*/  IMAD.SHL.U32 R23, R21, 0x2, RZ ;  /* 0x0000000215177824 */ /* 0x000fe400078e00ff */
[----:B------:R-:W-:Y:S01]  /*3a80*/  IMAD.SHL.U32 R158, R19, 0x2, RZ ;  /* 0x00000002139e7824 */ /* 0x000fe200078e00ff */
[--C-:B------:R-:W-:Y:S02]  /*3a90*/  IADD3.X R27, PT, PT, R22, UR9, R17.reuse, P5, P6 ;  /* 0x00000009161b7c10 */ /* 0x100fe4000afec411 */
[--C-:B------:R-:W-:Y:S01]  /*3aa0*/  IADD3.X R25, PT, PT, R156, UR9, R17.reuse, P3, P4 ;  /* 0x000000099c197c10 */ /* 0x100fe20009fe8411 */
[----:B------:R-:W-:Y:S01]  /*3ab0*/  IMAD.HI R156, R21, 0x2, RZ ;  /* 0x00000002159c7827 */ /* 0x000fe200078e02ff */
[--C-:B------:R-:W-:Y:S02]  /*3ac0*/  IADD3 R22, P5, P6, R23, UR8, R20.reuse ;  /* 0x0000000817167c10 */ /* 0x100fe4000febe014 */
[----:B------:R-:W-:Y:S01]  /*3ad0*/  IADD3 R20, P3, P4, R158, UR8, R20 ;  /* 0x000000089e147c10 */ /* 0x000fe2000fc7e014 */
[----:B------:R-:W-:Y:S01]  /*3ae0*/  IMAD.HI R158, R19, 0x2, RZ ;  /* 0x00000002139e7827 */ /* 0x000fe200078e02ff */
[----:B------:R-:W-:Y:S01]  /*3af0*/  STS.U16 [R29+UR13+0x4f00], R138 ;  /* 0x004f008a1d007988 */ /* 0x000fe2000800040d */
[----:B------:R-:W-:-:S02]  /*3b00*/  IADD3.X R23, PT, PT, R156, UR9, R17, P5, P6 ;  /* 0x000000099c177c10 */ /* 0x000fc4000afec411 */
[----:B------:R-:W-:Y:S02]  /*3b10*/  IADD3 R18, P5, PT, R18, UR8, RZ ;  /* 0x0000000812127c10 */ /* 0x000fe4000ffbe0ff */
[----:B------:R-:W-:Y:S02]  /*3b20*/  IADD3.X R21, PT, PT, R158, UR9, R17, P3, P4 ;  /* 0x000000099e157c10 */ /* 0x000fe40009fe8411 */
[----:B------:R-:W-:Y:S02]  /*3b30*/  IADD3 R16, P6, PT, R16, UR8, RZ ;  /* 0x0000000810107c10 */ /* 0x000fe4000ffde0ff */
[----:B------:R-:W-:Y:S01]  /*3b40*/  IADD3 R14, P3, PT, R14, UR8, RZ ;  /* 0x000000080e0e7c10 */ /* 0x000fe2000ff7e0ff */
[----:B------:R-:W-:Y:S04]  /*3b50*/  STS.U16 [R29+UR13+0x4300], R140 ;  /* 0x0043008c1d007988 */ /* 0x000fe8000800040d */
[----:B------:R-:W-:Y:S04]  /*3b60*/  STS.U16 [R107+UR13], R142 ;  /* 0x0000008e6b007988 */ /* 0x000fe8000800040d */
[----:B------:R-:W-:Y:S04]  /*3b70*/  STS.U16 [R107+UR13+0x200], R144 ;  /* 0x000200906b007988 */ /* 0x000fe8000800040d */
[----:B------:R-:W-:Y:S04]  /*3b80*/  STS.U16 [R107+UR13+0x400], R146 ;  /* 0x000400926b007988 */ /* 0x000fe8000800040d */
[----:B------:R-:W-:Y:S04]  /*3b90*/  STS.U16 [R107+UR13+0x600], R148 ;  /* 0x000600946b007988 */ /* 0x000fe8000800040d */
[----:B------:R-:W-:Y:S04]  /*3ba0*/  STS.U16 [R107+UR13+0x800], R150 ;  /* 0x000800966b007988 */ /* 0x000fe8000800040d */
[----:B------:R-:W-:Y:S04]  /*3bb0*/  STS.U16 [R107+UR13+0xa00], R152 ;  /* 0x000a00986b007988 */ /* 0x000fe8000800040d */
[----:B------:R-:W-:Y:S04]  /*3bc0*/  STS.U16 [R107+UR13+0xc00], R154 ;  /* 0x000c009a6b007988 */ /* 0x000fe8000800040d */
[----:B------:R0:W-:Y:S04]  /*3bd0*/  STS.U16 [R107+UR13+0xe00], R112 ;  /* 0x000e00706b007988 */ /* 0x0001e8000800040d */
[----:B------:R-:W-:Y:S04]  /*3be0*/  STS.U16 [R107+UR13+0x1000], R114 ;  /* 0x001000726b007988 */ /* 0x000fe8000800040d */
[----:B------:R-:W-:Y:S04]  /*3bf0*/  STS.U16 [R107+UR13+0x1200], R116 ;  /* 0x001200746b007988 */ /* 0x000fe8000800040d */
[----:B------:R-:W-:Y:S04]  /*3c00*/  STS.U16 [R107+UR13+0x1400], R118 ;  /* 0x001400766b007988 */ /* 0x000fe8000800040d */
[----:B------:R-:W-:Y:S04]  /*3c10*/  STS.U16 [R107+UR13+0x1600], R120 ;  /* 0x001600786b007988 */ /* 0x000fe8000800040d */
[----:B------:R-:W-:Y:S04]  /*3c20*/  STS.U16 [R107+UR13+0x1800], R122 ;  /* 0x0018007a6b007988 */ /* 0x000fe8000800040d */
[----:B------:R-:W-:Y:S04]  /*3c30*/  STS.U16 [R107+UR13+0x1a00], R124 ;  /* 0x001a007c6b007988 */ /* 0x000fe8000800040d */
[----:B------:R-:W-:Y:S04]  /*3c40*/  STS.U16 [R107+UR13+0x1c00], R126 ;  /* 0x001c007e6b007988 */ /* 0x000fe8000800040d */
[----:B------:R-:W-:Y:S04]  /*3c50*/  STS.U16 [R107+UR13+0x1e00], R128 ;  /* 0x001e00806b007988 */ /* 0x000fe8000800040d */
[----:B------:R1:W-:Y:S04]  /*3c60*/  STS.U16 [R106+UR13+0x100], R139 ;  /* 0x0001008b6a007988 */ /* 0x0003e8000800040d */
        /* <DEDUP_REMOVED lines=14> */
[----:B------:R2:W-:Y:S01]  /*3d50*/  STS.U16 [R106+UR13+0x1f00], R132 ;  /* 0x001f00846a007988 */ /* 0x0005e2000800040d */
[----:B------:R3:W-:Y:S06]  /*3d60*/  MEMBAR.ALL.CTA ;  /* 0x0000000000007992 */ /* 0x0007ec0000008000 */
[----:B---3--:R-:W3:Y:S02]  /*3d70*/  FENCE.VIEW.ASYNC.S ;  /* 0x00000000000073c6 */ /* 0x008ee40000000000 */
[----:B---3--:R-:W-:Y:S01]  /*3d80*/  BAR.SYNC.DEFER_BLOCKING 0x0 ;  /* 0x0000000000007b1d */ /* 0x008fe20000010000 */
[----:B------:R-:W-:-:S02]  /*3d90*/  IADD3 R12, P4, PT, R12, UR8, RZ ;  /* 0x000000080c0c7c10 */ /* 0x000fc4000ff9e0ff */
[----:B------:R-:W-:Y:S02]  /*3da0*/  IADD3.X R19, PT, PT, R10, UR9, RZ, P5, !PT ;  /* 0x000000090a137c10 */ /* 0x000fe4000affe4ff */
[----:B------:R-:W-:Y:S02]  /*3db0*/  IADD3 R10, P5, PT, R15, UR8, RZ ;  /* 0x000000080f0a7c10 */ /* 0x000fe4000ffbe0ff */
[----:B------:R-:W-:Y:S02]  /*3dc0*/  IADD3.X R17, PT, PT, R8, UR9, RZ, P6, !PT ;  /* 0x0000000908117c10 */ /* 0x000fe4000b7fe4ff */
[----:B0-----:R-:W-:Y:S02]  /*3dd0*/  SHF.R.S32.HI R112, RZ, 0x1f, R108 ;  /* 0x0000001fff707819 */ /* 0x001fe4000001146c */
[----:B------:R-:W-:Y:S02]  /*3de0*/  IADD3 R8, P6, PT, R13, UR8, RZ ;  /* 0x000000080d087c10 */ /* 0x000fe4000ffde0ff */
[----:B------:R-:W-:-:S02]  /*3df0*/  IADD3.X R15, PT, PT, R6, UR9, RZ, P3, !PT ;  /* 0x00000009060f7c10 */ /* 0x000fc40009ffe4ff */
[----:B------:R-:W-:Y:S02]  /*3e00*/  IADD3 R6, P3, PT, R11, UR8, RZ ;  /* 0x000000080b067c10 */ /* 0x000fe4000ff7e0ff */
[----:B------:R-:W-:Y:S02]  /*3e10*/  IADD3.X R13, PT, PT, R4, UR9, RZ, P4, !PT ;  /* 0x00000009040d7c10 */ /* 0x000fe4000a7fe4ff */
[----:B------:R-:W-:Y:S02]  /*3e20*/  IADD3 R4, P4, PT, R9, UR8, RZ ;  /* 0x0000000809047c10 */ /* 0x000fe4000ff9e0ff */
[----:B------:R-:W-:Y:S02]  /*3e30*/  LEA.HI R112, R112, R108, RZ, 0x5 ;  /* 0x0000006c70707211 */ /* 0x000fe400078f28ff */
[----:B------:R-:W-:Y:S02]  /*3e40*/  IADD3.X R9, PT, PT, R7, UR9, RZ, P6, !PT ;  /* 0x0000000907097c10 */ /* 0x000fe4000b7fe4ff */
[----:B------:R-:W-:-:S02]  /*3e50*/  IADD3.X R7, PT, PT, R134, UR9, RZ, P3, !PT ;  /* 0x0000000986077c10 */ /* 0x000fc40009ffe4ff */
[----:B------:R-:W-:Y:S02]  /*3e60*/  ISETP.LT.OR P3, PT, R108, 0x20, P0 ;  /* 0x000000206c00780c */ /* 0x000fe40000761670 */
[----:B------:R-:W-:-:S04]  /*3e70*/  SHF.R.S32.HI R112, RZ, 0x5, R112 ;  /* 0x00000005ff707819 */ /* 0x000fc80000011470 */
[----:B------:R-:W-:Y:S01]  /*3e80*/  VIMNMX R112, PT, PT, R112, 0x1, !PT ;  /* 0x0000000170707848 */ /* 0x000fe20007fe0100 */
[----:B-1----:R-:W-:Y:S01]  /*3e90*/  IMAD.SHL.U32 R139, R104, 0x20, RZ ;  /* 0x00000020688b7824 */ /* 0x002fe200078e00ff */
[----:B------:R-:W-:Y:S01]  /*3ea0*/  IADD3.X R11, PT, PT, R5, UR9, RZ, P5, !PT ;  /* 0x00000009050b7c10 */ /* 0x000fe2000affe4ff */
[----:B------:R-:W-:Y:S02]  /*3eb0*/  UMOV UR6, URZ ;  /* 0x000000ff00067c82 */ /* 0x000fe40008000000 */
[----:B------:R-:W-:Y:S01]  /*3ec0*/  VIADD R104, R112, 0xffffffff ;  /* 0xffffffff70687836 */ /* 0x000fe20000000000 */
[----:B------:R-:W-:Y:S01]  /*3ed0*/  IADD3.X R5, PT, PT, R136, UR9, RZ, P4, !PT ;  /* 0x0000000988057c10 */ /* 0x000fe2000a7fe4ff */
[----:B------:R-:W-:-:S03]  /*3ee0*/  IMAD.SHL.U32 R105, R105, 0x20, RZ ;  /* 0x0000002069697824 */ /* 0x000fc600078e00ff */
[----:B------:R-:W-:Y:S01]  /*3ef0*/  ISETP.NE.U32.AND P4, PT, R104, RZ, PT ;  /* 0x000000ff6800720c */ /* 0x000fe20003f85070 */
[----:B--2---:R-:W-:-:S12]  /*3f00*/  @P3 BRA `(.L_x_6) ;  /* 0x0000000000683947 */ /* 0x004fd80003800000 */
[----:B------:R-:W-:Y:S02]  /*3f10*/  UIADD3 UR4, UPT, UPT, UR13, 0x4000, URZ ;  /* 0x000040000d047890 */ /* 0x000fe4000fffe0ff */
[----:B------:R-:W-:Y:S02]  /*3f20*/  USHF.R.U32.HI UR10, URZ, 0x4, UR13 ;  /* 0x00000004ff0a7899 */ /* 0x000fe4000801160d */
[----:B------:R-:W-:Y:S02]  /*3f30*/  USHF.R.U32.HI UR4, URZ, 0x4, UR4 ;  /* 0x00000004ff047899 */ /* 0x000fe40008011604 */
[----:B------:R-:W-:Y:S02]  /*3f40*/  USGXT.U32 UR10, UR10, 0xe ;  /* 0x0000000e0a0a789a */ /* 0x000fe40008000000 */
[----:B------:R-:W-:Y:S01]  /*3f50*/  USGXT.U32 UR8, UR4, 0xe ;  /* 0x0000000e0408789a */ /* 0x000fe20008000000 */
[----:B------:R-:W-:Y:S01]  /*3f60*/  UMOV UR16, 0x80 ;  /* 0x0000008000107882 */ /* 0x000fe20000000000 */
[----:B------:R-:W-:Y:S01]  /*3f70*/  UMOV UR17, 0x40004040 ;  /* 0x4000404000117882 */ /* 0x000fe20000000000 */
[----:B------:R-:W-:Y:S01]  /*3f80*/  UMOV UR18, 0xfffffffe ;  /* 0xfffffffe00127882 */ /* 0x000fe20000000000 */
[----:B------:R-:W-:Y:S01]  /*3f90*/  UMOV UR19, 0x7fffbfdf ;  /* 0x7fffbfdf00137882 */ /* 0x000fe20000000000 */
[----:B------:R-:W-:Y:S01]  /*3fa0*/  UMOV UR11, URZ ;  /* 0x000000ff000b7c82 */ /* 0x000fe20008000000 */
[----:B------:R-:W-:Y:S01]  /*3fb0*/  UMOV UR9, URZ ;  /* 0x000000ff00097c82 */ /* 0x000fe20008000000 */
[----:B------:R-:W-:-:S02]  /*3fc0*/  UIADD3.64 UR18, UPT, UPT, UR10, -UR18, URZ ;  /* 0x800000120a127297 */ /* 0x000fc4000fffe0ff */
[----:B------:R-:W-:Y:S01]  /*3fd0*/  UIADD3.64 UR16, UPT, UPT, UR8, UR16, URZ ;  /* 0x0000001008107297 */ /* 0x000fe2000fffe0ff */
[----:B------:R-:W-:Y:S01]  /*3fe0*/  UMOV UR20, 0x0 ;  /* 0x0000000000147882 */ /* 0x000fe20000000000 */
[----:B------:R-:W-:Y:S01]  /*3ff0*/  UMOV UR21, 0x4208490 ;  /* 0x0420849000157882 */ /* 0x000fe20000000000 */
[----:B------:R-:W-:Y:S01]  /*4000*/  UMOV UR4, UR15 ;  /* 0x0000000f00047c82 */ /* 0x000fe20008000000 */
[----:B------:R-:W-:Y:S01]  /*4010*/  UMOV UR5, URZ ;  /* 0x000000ff00057c82 */ /* 0x000fe20008000000 */
[----:B------:R-:W-:Y:S01]  /*4020*/  UMOV UR11, 0x80004020 ;  /* 0x80004020000b7882 */ /* 0x000fe20000000000 */
[----:B------:R-:W-:Y:S01]  /*4030*/  UMOV UR9, 0x40004040 ;  /* 0x4000404000097882 */ /* 0x000fe20000000000 */
[----:B------:R-:W-:Y:S01]  /*4040*/  UMOV UR22, 0x0 ;  /* 0x0000000000167882 */ /* 0x000fe20000000000 */
[----:B------:R-:W-:Y:S01]  /*4050*/  UMOV UR23, 0x4208490 ;  /* 0x0420849000177882 */ /* 0x000fe20000000000 */
[----:B------:R-:W-:Y:S01]  /*4060*/  UMOV UR4, UR4 ;  /* 0x0000000400047c82 */ /* 0x000fe20008000000 */
[----:B------:R0:W-:Y:S01]  /*4070*/  UTCHMMA gdesc[UR8], gdesc[UR10], tmem[UR12], tmem[UR20], idesc[UR21], !UPT ;  /* 0x00ff140a080075ea */ /* 0x0001e2000f80000c */
[----:B------:R0:W-:Y:S01]  /*4080*/  UTCHMMA gdesc[UR16], gdesc[UR18], tmem[UR12], tmem[UR22], idesc[UR23], UPT ;  /* 0x00ff1612100075ea */ /* 0x0001e2000b80000c */
[----:B------:R0:W-:Y:S01]  /*4090*/  UTCBAR [UR4], URZ ;  /* 0x000000ff040073e9 */ /* 0x0001e200080000ff */
[----:B------:R-:W-:Y:S01]  /*40a0*/  NOP ;  /* 0x0000000000007918 */ /* 0x000fe20000000000 */
.L_x_6:
[----:B------:R-:W-:Y:S05]  /*40b0*/  @!P4 BRA `(.L_x_7) ;  /* 0x00000010001cc947 */ /* 0x000fea0003800000 */
[----:B0-----:R-:W-:Y:S01]  /*40c0*/  UIADD3 UR4, UPT, UPT, UR13, 0x5000, URZ ;  /* 0x000050000d047890 */ /* 0x001fe2000fffe0ff */
[----:B------:R-:W-:Y:S01]  /*40d0*/  VIADD R28, R28, 0xffffffe0 ;  /* 0xffffffe01c1c7836 */ /* 0x000fe20000000000 */
        /* <DEDUP_REMOVED lines=11> */
[----:B------:R-:W-:-:S02]  /*4190*/  UIADD3.64 UR16, UPT, UPT, UR8, UR16, URZ ;  /* 0x0000001008107297 */ /* 0x000fc4000fffe0ff */
[----:B------:R-:W-:Y:S01]  /*41a0*/  UIADD3.64 UR18, UPT, UPT, UR10, -UR18, URZ ;  /* 0x800000120a127297 */ /* 0x000fe2000fffe0ff */
[----:B------:R-:W-:Y:S01]  /*41b0*/  UMOV UR5, 0x1 ;  /* 0x0000000100057882 */ /* 0x000fe20000000000 */
[----:B------:R-:W-:-:S10]  /*41c0*/  UMOV UR4, URZ ;  /* 0x000000ff00047c82 */ /* 0x000fd40008000000 */
.L_x_10:
[----:B------:R-:W-:Y:S01]  /*41d0*/  USHF.L.U32 UR6, UR6, 0x1f, URZ ;  /* 0x0000001f06067899 */ /* 0x000fe200080006ff */
[----:B------:R-:W-:Y:S01]  /*41e0*/  ISETP.GE.AND P3, PT, R3, R28, PT ;  /* 0x0000001c0300720c */ /* 0x000fe20003f66270 */
[----:B------:R-:W-:-:S04]  /*41f0*/  IMAD.WIDE R26, R139, 0x2, R26 ;  /* 0x000000028b1a7825 */ /* 0x000fc800078e021a */
[----:B0-----:R-:W-:-:S04]  /*4200*/  IMAD.U32 R112, RZ, RZ, UR6 ;  /* 0x00000006ff707e24 */ /* 0x001fc8000f8e00ff */
[----:B------:R-:W0:Y:S02]  /*4210*/  SYNCS.PHASECHK.TRANS64.TRYWAIT P4, [UR15], R112 ;  /* 0x00000070ff0075a7 */ /* 0x000e24000808110f */
[----:B0-----:R-:W-:Y:S05]  /*4220*/  @!P4 BRA `(.L_x_8) ;  /* 0x00000030003cc947 */ /* 0x001fea0003800000 */
.L_x_16:
[----:B------:R-:W-:Y:S01]  /*4230*/  PRMT R118, RZ, 0x7610, R118 ;  /* 0x00007610ff767816 */ /* 0x000fe20000000076 */
[----:B------:R-:W-:Y:S01]  /*4240*/  IMAD.WIDE R30, R139, 0x2, R30 ;  /* 0x000000028b1e7825 */ /* 0x000fe200078e021e */
[-C--:B------:R-:W-:Y:S02]  /*4250*/  ISETP.GE.AND P4, PT, R131, R28.reuse, PT ;  /* 0x0000001c8300720c */ /* 0x080fe40003f86270 */
[-C--:B------:R-:W-:Y:S01]  /*4260*/  ISETP.GE.AND P5, PT, R133, R28.reuse, PT ;  /* 0x0000001c8500720c */ /* 0x080fe20003fa6270 */
[----:B------:R-:W-:Y:S01]  /*4270*/  IMAD.WIDE R32, R139, 0x2, R32 ;  /* 0x000000028b207825 */ /* 0x000fe200078e0220 */
[-C--:B------:R-:W-:Y:S01]  /*4280*/  ISETP.GE.AND P6, PT, R109, R28.reuse, PT ;  /* 0x0000001c6d00720c */ /* 0x080fe20003fc6270 */
[----:B------:R-:W2:Y:S01]  /*4290*/  @!P3 LDG.E.U16 R118, desc[UR26][R30.64] ;  /* 0x0000001a1e76b981 */ /* 0x000ea2000c1e1500 */
[----:B------:R-:W-:Y:S01]  /*42a0*/  ISETP.GE.AND P3, PT, R111, R28, PT ;  /* 0x0000001c6f00720c */ /* 0x000fe20003f66270 */
[----:B------:R-:W-:Y:S01]  /*42b0*/  IMAD.WIDE R16, R139, 0x2, R16 ;  /* 0x000000028b107825 */ /* 0x000fe200078e0210 */
[----:B------:R-:W-:-:S02]  /*42c0*/  PRMT R141, RZ, 0x7610, R141 ;  /* 0x00007610ff8d7816 */ /* 0x000fc4000000008d */
[----:B------:R-:W-:Y:S01]  /*42d0*/  PRMT R120, RZ, 0x7610, R120 ;  /* 0x00007610ff787816 */ /* 0x000fe20000000078 */
[C---:B------:R-:W-:Y:S01]  /*42e0*/  IMAD.WIDE R18, R139.reuse, 0x2, R18 ;  /* 0x000000028b127825 */ /* 0x040fe200078e0212 */
[----:B------:R-:W-:Y:S02]  /*42f0*/  PRMT R124, RZ, 0x7610, R124 ;  /* 0x00007610ff7c7816 */ /* 0x000fe4000000007c */
[----:B------:R-:W-:Y:S01]  /*4300*/  PRMT R143, RZ, 0x7610, R143 ;  /* 0x00007610ff8f7816 */ /* 0x000fe2000000008f */
[----:B------:R-:W-:Y:S01]  /*4310*/  IMAD.WIDE R34, R139, 0x2, R34 ;  /* 0x000000028b227825 */ /* 0x000fe200078e0222 */
[----:B------:R-:W3:Y:S01]  /*4320*/  @!P4 LDG.E.U16 R141, desc[UR26][R32.64] ;  /* 0x0000001a208dc981 */ /* 0x000ee2000c1e1500 */
[-C--:B------:R-:W-:Y:S02]  /*4330*/  ISETP.GE.AND P4, PT, R121, R28.reuse, PT ;  /* 0x0000001c7900720c */ /* 0x080fe40003f86270 */
[----:B------:R-:W-:Y:S01]  /*4340*/  IMAD.WIDE R14, R139, 0x2, R14 ;  /* 0x000000028b0e7825 */ /* 0x000fe200078e020e */
[----:B------:R-:W4:Y:S01]  /*4350*/  @!P5 LDG.E.U16 R120, desc[UR26][R34.64] ;  /* 0x0000001a2278d981 */ /* 0x000f22000c1e1500 */
[----:B------:R-:W-:-:S03]  /*4360*/  ISETP.GE.AND P5, PT, R113, R28, PT ;  /* 0x0000001c7100720c */ /* 0x000fc60003fa6270 */
[----:B------:R-:W5:Y:S01]  /*4370*/  @!P6 LDG.E.U16 R124, desc[UR26][R18.64] ;  /* 0x0000001a127ce981 */ /* 0x000f62000c1e1500 */
[----:B------:R-:W-:-:S03]  /*4380*/  ISETP.GE.AND P6, PT, R119, R28, PT ;  /* 0x0000001c7700720c */ /* 0x000fc60003fc6270 */
[----:B------:R-:W3:Y:S01]  /*4390*/  @!P3 LDG.E.U16 R143, desc[UR26][R16.64] ;  /* 0x0000001a108fb981 */ /* 0x000ee2000c1e1500 */
[-C--:B------:R-:W-:Y:S02]  /*43a0*/  ISETP.GE.AND P3, PT, R115, R28.reuse, PT ;  /* 0x0000001c7300720c */ /* 0x080fe40003f66270 */
[----:B------:R-:W-:Y:S01]  /*43b0*/  PRMT R126, RZ, 0x7610, R126 ;  /* 0x00007610ff7e7816 */ /* 0x000fe2000000007e */
[C---:B------:R-:W-:Y:S01]  /*43c0*/  IMAD.WIDE R8, R139.reuse, 0x2, R8 ;  /* 0x000000028b087825 */ /* 0x040fe200078e0208 */
[----:B------:R-:W-:Y:S02]  /*43d0*/  PRMT R128, RZ, 0x7610, R128 ;  /* 0x00007610ff807816 */ /* 0x000fe40000000080 */
[----:B------:R-:W-:Y:S01]  /*43e0*/  PRMT R145, RZ, 0x7610, R145 ;  /* 0x00007610ff917816 */ /* 0x000fe20000000091 */
[----:B------:R-:W-:Y:S01]  /*43f0*/  IMAD.WIDE R10, R139, 0x2, R10 ;  /* 0x000000028b0a7825 */ /* 0x000fe200078e020a */
[----:B------:R-:W-:Y:S01]  /*4400*/  PRMT R132, RZ, 0x7610, R132 ;  /* 0x00007610ff847816 */ /* 0x000fe20000000084 */
[----:B------:R-:W3:Y:S01]  /*4410*/  @!P4 LDG.E.U16 R126, desc[UR26][R14.64] ;  /* 0x0000001a0e7ec981 */ /* 0x000ee2000c1e1500 */
[----:B------:R-:W-:-:S03]  /*4420*/  ISETP.GE.AND P4, PT, R117, R28, PT ;  /* 0x0000001c7500720c */ /* 0x000fc60003f86270 */
[----:B------:R-:W3:Y:S01]  /*4430*/  @!P5 LDG.E.U16 R128, desc[UR26][R10.64] ;  /* 0x0000001a0a80d981 */ /* 0x000ee2000c1e1500 */
[----:B------:R-:W-:-:S03]  /*4440*/  ISETP.GE.AND P5, PT, R123, R28, PT ;  /* 0x0000001c7b00720c */ /* 0x000fc60003fa6270 */
[----:B------:R-:W4:Y:S01]  /*4450*/  @!P6 LDG.E.U16 R145, desc[UR26][R8.64] ;  /* 0x0000001a0891e981 */ /* 0x000f22000c1e1500 */
[----:B------:R-:W-:-:S03]  /*4460*/  ISETP.GE.AND P6, PT, R125, R28, PT ;  /* 0x0000001c7d00720c */ /* 0x000fc60003fc6270 */
[----:B------:R-:W4:Y:S01]  /*4470*/  @!P3 LDG.E.U16 R132, desc[UR26][R26.64] ;  /* 0x0000001a1a84b981 */ /* 0x000f22000c1e1500 */
[-C--:B------:R-:W-:Y:S01]  /*4480*/  ISETP.GE.AND P3, PT, R137, R28.reuse, PT ;  /* 0x0000001c8900720c */ /* 0x080fe20003f66270 */
[C---:B------:R-:W-:Y:S01]  /*4490*/  IMAD.WIDE R24, R139.reuse, 0x2, R24 ;  /* 0x000000028b187825 */ /* 0x040fe200078e0218 */
[----:B------:R-:W-:Y:S02]  /*44a0*/  PRMT R147, RZ, 0x7610, R147 ;  /* 0x00007610ff937816 */ /* 0x000fe40000000093 */
[----:B------:R-:W-:Y:S01]  /*44b0*/  PRMT R130, RZ, 0x7610, R130 ;  /* 0x00007610ff827816 */ /* 0x000fe20000000082 */
[C---:B------:R-:W-:Y:S01]  /*44c0*/  IMAD.WIDE R22, R139.reuse, 0x2, R22 ;  /* 0x000000028b167825 */ /* 0x040fe200078e0216 */
[----:B------:R-:W-:Y:S02]  /*44d0*/  PRMT R134, RZ, 0x7610, R134 ;  /* 0x00007610ff867816 */ /* 0x000fe40000000086 */
[----:B------:R-:W-:Y:S01]  /*44e0*/  PRMT R122, RZ, 0x7610, R122 ;  /* 0x00007610ff7a7816 */ /* 0x000fe2000000007a */
[C---:B------:R-:W-:Y:S01]  /*44f0*/  IMAD.WIDE R6, R139.reuse, 0x2, R6 ;  /* 0x000000028b067825 */ /* 0x040fe200078e0206 */
[----:B------:R-:W4:Y:S03]  /*4500*/  @!P4 LDG.E.U16 R147, desc[UR26][R24.64] ;  /* 0x0000001a1893c981 */ /* 0x000f26000c1e1500 */
[----:B------:R-:W-:Y:S01]  /*4510*/  IMAD.WIDE R102, R139, 0x2, R102 ;  /* 0x000000028b667825 */ /* 0x000fe200078e0266 */
[----:B------:R-:W4:Y:S04]  /*4520*/  @!P5 LDG.E.U16 R130, desc[UR26][R6.64] ;  /* 0x0000001a0682d981 */ /* 0x000f28000c1e1500 */
[----:B------:R-:W4:Y:S04]  /*4530*/  @!P6 LDG.E.U16 R134, desc[UR26][R22.64] ;  /* 0x0000001a1686e981 */ /* 0x000f28000c1e1500 */
[----:B------:R-:W4:Y:S01]  /*4540*/  @!P3 LDG.E.U16 R122, desc[UR26][R102.64] ;  /* 0x0000001a667ab981 */ /* 0x000f22000c1e1500 */
[----:B------:R-:W-:-:S02]  /*4550*/  ISETP.GE.AND P3, PT, R127, R28, PT ;  /* 0x0000001c7f00720c */ /* 0x000fc40003f66270 */
[-C--:B------:R-:W-:Y:S02]  /*4560*/  ISETP.GE.AND P4, PT, R129, R28.reuse, PT ;  /* 0x0000001c8100720c */ /* 0x080fe40003f86270 */
[----:B------:R-:W-:Y:S01]  /*4570*/  ISETP.GE.AND P5, PT, R135, R28, PT ;  /* 0x0000001c8700720c */ /* 0x000fe20003fa6270 */
[C---:B------:R-:W-:Y:S01]  /*4580*/  IMAD.WIDE R20, R139.reuse, 0x2, R20 ;  /* 0x000000028b147825 */ /* 0x040fe200078e0214 */
[----:B------:R-:W-:Y:S02]  /*4590*/  PRMT R112, RZ, 0x7610, R112 ;  /* 0x00007610ff707816 */ /* 0x000fe40000000070 */
[----:B------:R-:W-:Y:S01]  /*45a0*/  PRMT R114, RZ, 0x7610, R114 ;  /* 0x00007610ff727816 */ /* 0x000fe20000000072 */
[----:B------:R-:W-:Y:S01]  /*45b0*/  IMAD.WIDE R4, R139, 0x2, R4 ;  /* 0x000000028b047825 */ /* 0x000fe200078e0204 */
[----:B------:R-:W-:-:S03]  /*45c0*/  PRMT R116, RZ, 0x7610, R116 ;  /* 0x00007610ff747816 */ /* 0x000fc60000000074 */
[----:B------:R-:W-:Y:S02]  /*45d0*/  IMAD.WIDE R12, R139, 0x2, R12 ;  /* 0x000000028b0c7825 */ /* 0x000fe400078e020c */
[----:B------:R-:W4:Y:S04]  /*45e0*/  @!P4 LDG.E.U16 R114, desc[UR26][R4.64] ;  /* 0x0000001a0472c981 */ /* 0x000f28000c1e1500 */
[----:B------:R-:W4:Y:S04]  /*45f0*/  @!P3 LDG.E.U16 R112, desc[UR26][R12.64] ;  /* 0x0000001a0c70b981 */ /* 0x000f28000c1e1500 */
[----:B------:R-:W4:Y:S01]  /*4600*/  @!P5 LDG.E.U16 R116, desc[UR26][R20.64] ;  /* 0x0000001a1474d981 */ /* 0x000f22000c1e1500 */
[----:B------:R-:W-:Y:S01]  /*4610*/  BAR.SYNC.DEFER_BLOCKING 0x0 ;  /* 0x0000000000007b1d */ /* 0x000fe20000010000 */
[----:B------:R-:W-:Y:S01]  /*4620*/  ISETP.GE.AND P3, PT, R110, R28, PT ;  /* 0x0000001c6e00720c */ /* 0x000fe20003f66270 */
[----:B------:R-:W-:Y:S01]  /*4630*/  IMAD.WIDE R98, R105, 0x2, R98 ;  /* 0x0000000269627825 */ /* 0x000fe200078e0262 */
[----:B------:R-:W-:-:S02]  /*4640*/  PRMT R136, RZ, 0x7610, R136 ;  /* 0x00007610ff887816 */ /* 0x000fc40000000088 */
[----:B------:R-:W-:Y:S01]  /*4650*/  PRMT R138, RZ, 0x7610, R138 ;  /* 0x00007610ff8a7816 */ /* 0x000fe2000000008a */
[C---:B------:R-:W-:Y:S01]  /*4660*/  IMAD.WIDE R94, R105.reuse, 0x2, R94 ;  /* 0x00000002695e7825 */ /* 0x040fe200078e025e */
[----:B------:R-:W-:Y:S02]  /*4670*/  PRMT R140, RZ, 0x7610, R140 ;  /* 0x00007610ff8c7816 */ /* 0x000fe4000000008c */
[----:B------:R-:W-:Y:S01]  /*4680*/  PRMT R142, RZ, 0x7610, R142 ;  /* 0x00007610ff8e7816 */ /* 0x000fe2000000008e */
[C---:B------:R-:W-:Y:S01]  /*4690*/  IMAD.WIDE R90, R105.reuse, 0x2, R90 ;  /* 0x00000002695a7825 */ /* 0x040fe200078e025a */
[----:B------:R-:W-:Y:S02]  /*46a0*/  PRMT R144, RZ, 0x7610, R144 ;  /* 0x00007610ff907816 */ /* 0x000fe40000000090 */
[----:B------:R-:W-:Y:S01]  /*46b0*/  PRMT R148, RZ, 0x7610, R148 ;  /* 0x00007610ff947816 */ /* 0x000fe20000000094 */
[----:B------:R-:W-:Y:S01]  /*46c0*/  IMAD.WIDE R86, R105, 0x2, R86 ;  /* 0x0000000269567825 */ /* 0x000fe200078e0256 */
[----:B------:R-:W-:-:S02]  /*46d0*/  PRMT R152, RZ, 0x7610, R152 ;  /* 0x00007610ff987816 */ /* 0x000fc40000000098 */
[----:B------:R-:W-:Y:S01]  /*46e0*/  PRMT R149, RZ, 0x7610, R149 ;  /* 0x00007610ff957816 */ /* 0x000fe20000000095 */
[C---:B------:R-:W-:Y:S01]  /*46f0*/  IMAD.WIDE R82, R105.reuse, 0x2, R82 ;  /* 0x0000000269527825 */ /* 0x040fe200078e0252 */
[----:B------:R-:W-:Y:S02]  /*4700*/  PRMT R151, RZ, 0x7610, R151 ;  /* 0x00007610ff977816 */ /* 0x000fe40000000097 */
[----:B------:R-:W-:Y:S01]  /*4710*/  PRMT R153, RZ, 0x7610, R153 ;  /* 0x00007610ff997816 */ /* 0x000fe20000000099 */
[C---:B------:R-:W-:Y:S01]  /*4720*/  IMAD.WIDE R78, R105.reuse, 0x2, R78 ;  /* 0x00000002694e7825 */ /* 0x040fe200078e024e */
[----:B------:R-:W-:Y:S01]  /*4730*/  PRMT R155, RZ, 0x7610, R155 ;  /* 0x00007610ff9b7816 */ /* 0x000fe2000000009b */
[----:B------:R-:W4:Y:S01]  /*4740*/  @!P3 LDG.E.U16 R140, desc[UR26][R82.64] ;  /* 0x0000001a528cb981 */ /* 0x000f22000c1e1500 */
        /* <DEDUP_REMOVED lines=15> */
[----:B------:R-:W4:Y:S02]  /*4840*/  @!P3 LDG.E.U16 R144, desc[UR26][R90.64] ;  /* 0x0000001a5a90b981 */ /* 0x000f24000c1e1500 */
[----:B------:R-:W-:-:S02]  /*4850*/  IMAD.WIDE R56, R105, 0x2, R56 ;  /* 0x0000000269387825 */ /* 0x000fc400078e0238 */
[----:B------:R-:W4:Y:S02]  /*4860*/  @!P3 LDG.E.U16 R148, desc[UR26][R94.64] ;  /* 0x0000001a5e94b981 */ /* 0x000f24000c1e1500 */
[C---:B------:R-:W-:Y:S02]  /*4870*/  IMAD.WIDE R52, R105.reuse, 0x2, R52 ;  /* 0x0000000269347825 */ /* 0x040fe400078e0234 */
[----:B------:R-:W4:Y:S02]  /*4880*/  @!P3 LDG.E.U16 R152, desc[UR26][R98.64] ;  /* 0x0000001a6298b981 */ /* 0x000f24000c1e1500 */
[----:B------:R-:W-:-:S04]  /*4890*/  IMAD.WIDE R48, R105, 0x2, R48 ;  /* 0x0000000269307825 */ /* 0x000fc800078e0230 */
[----:B------:R-:W-:-:S04]  /*48a0*/  IMAD.WIDE R44, R105, 0x2, R44 ;  /* 0x00000002692c7825 */ /* 0x000fc800078e022c */
[----:B------:R-:W-:-:S04]  /*48b0*/  IMAD.WIDE R40, R105, 0x2, R40 ;  /* 0x0000000269287825 */ /* 0x000fc800078e0228 */
[----:B------:R-:W-:-:S04]  /*48c0*/  IMAD.WIDE R36, R105, 0x2, R36 ;  /* 0x0000000269247825 */ /* 0x000fc800078e0224 */
[----:B------:R-:W-:-:S04]  /*48d0*/  IMAD.WIDE R96, R105, 0x2, R96 ;  /* 0x0000000269607825 */ /* 0x000fc800078e0260 */
[C---:B------:R-:W-:Y:S01]  /*48e0*/  IMAD.WIDE R92, R105.reuse, 0x2, R92 ;  /* 0x00000002695c7825 */ /* 0x040fe200078e025c */
[----:B------:R-:W4:Y:S03]  /*48f0*/  @!P3 LDG.E.U16 R150, desc[UR26][R96.64] ;  /* 0x0000001a6096b981 */ /* 0x000f26000c1e1500 */
        /* <DEDUP_REMOVED lines=20> */
[----:B------:R-:W-:-:S04]  /*4a40*/  IMAD.WIDE R46, R105, 0x2, R46 ;  /* 0x00000002692e7825 */ /* 0x000fc800078e022e */
[----:B------:R-:W-:-:S04]  /*4a50*/  IMAD.WIDE R42, R105, 0x2, R42 ;  /* 0x00000002692a7825 */ /* 0x000fc800078e022a */
[----:B------:R-:W-:-:S04]  /*4a60*/  IMAD.WIDE R38, R105, 0x2, R38 ;  /* 0x0000000269267825 */ /* 0x000fc800078e0226 */
[----:B------:R-:W-:-:S05]  /*4a70*/  IMAD.WIDE R100, R105, 0x2, R100 ;  /* 0x0000000269647825 */ /* 0x000fca00078e0264 */
[----:B------:R-:W4:Y:S04]  /*4a80*/  @!P3 LDG.E.U16 R154, desc[UR26][R100.64] ;  /* 0x0000001a649ab981 */ /* 0x000f28000c1e1500 */
[----:B--2---:R0:W-:Y:S02]  /*4a90*/  STS.U16 [R107+UR13+0x5000], R118 ;  /* 0x005000766b007988 */ /* 0x0041e4000800040d */
[----:B0-----:R-:W-:-:S06]  /*4aa0*/  PRMT R118, RZ, 0x7610, R118 ;  /* 0x00007610ff767816 */ /* 0x001fcc0000000076 */
[----:B------:R-:W2:Y:S04]  /*4ab0*/  @!P3 LDG.E.U16 R118, desc[UR26][R36.64] ;  /* 0x0000001a2476b981 */ /* 0x000ea8000c1e1500 */
[----:B-----5:R0:W-:Y:S02]  /*4ac0*/  STS.U16 [R107+UR13+0x5400], R124 ;  /* 0x0054007c6b007988 */ /* 0x0201e4000800040d */
[----:B0-----:R-:W-:-:S06]  /*4ad0*/  PRMT R124, RZ, 0x7610, R124 ;  /* 0x00007610ff7c7816 */ /* 0x001fcc000000007c */
[----:B------:R-:W5:Y:S04]  /*4ae0*/  @!P3 LDG.E.U16 R124, desc[UR26][R48.64] ;  /* 0x0000001a307cb981 */ /* 0x000f68000c1e1500 */
[----:B---3--:R0:W-:Y:S04]  /*4af0*/  STS.U16 [R107+UR13+0x5800], R128 ;  /* 0x005800806b007988 */ /* 0x0081e8000800040d */
[----:B----4-:R1:W-:Y:S04]  /*4b00*/  STS.U16 [R107+UR13+0x5c00], R132 ;  /* 0x005c00846b007988 */ /* 0x0103e8000800040d */
[----:B------:R3:W-:Y:S01]  /*4b10*/  STS.U16 [R106+UR13+0x5100], R141 ;  /* 0x0051008d6a007988 */ /* 0x0007e2000800040d */
[----:B0-----:R-:W-:-:S03]  /*4b20*/  PRMT R128, RZ, 0x7610, R128 ;  /* 0x00007610ff807816 */ /* 0x001fc60000000080 */
[----:B------:R0:W-:Y:S04]  /*4b30*/  STS.U16 [R106+UR13+0x5500], R143 ;  /* 0x0055008f6a007988 */ /* 0x0001e8000800040d */
[----:B------:R4:W-:Y:S01]  /*4b40*/  STS.U16 [R106+UR13+0x5900], R145 ;  /* 0x005900916a007988 */ /* 0x0009e2000800040d */
[----:B-1----:R-:W-:-:S03]  /*4b50*/  PRMT R132, RZ, 0x7610, R132 ;  /* 0x00007610ff847816 */ /* 0x002fc60000000084 */
[----:B------:R1:W-:Y:S01]  /*4b60*/  STS.U16 [R106+UR13+0x5d00], R147 ;  /* 0x005d00936a007988 */ /* 0x0003e2000800040d */
[----:B---3--:R-:W-:-:S03]  /*4b70*/  PRMT R141, RZ, 0x7610, R141 ;  /* 0x00007610ff8d7816 */ /* 0x008fc6000000008d */
[----:B------:R3:W-:Y:S01]  /*4b80*/  STS.U16 [R69+UR13+0x5200], R120 ;  /* 0x0052007845007988 */ /* 0x0007e2000800040d */
[----:B0-----:R-:W-:-:S03]  /*4b90*/  PRMT R143, RZ, 0x7610, R143 ;  /* 0x00007610ff8f7816 */ /* 0x001fc6000000008f */
[----:B------:R0:W-:Y:S01]  /*4ba0*/  STS.U16 [R69+UR13+0x5600], R126 ;  /* 0x0056007e45007988 */ /* 0x0001e2000800040d */
[----:B----4-:R-:W-:-:S03]  /*4bb0*/  PRMT R145, RZ, 0x7610, R145 ;  /* 0x00007610ff917816 */ /* 0x010fc60000000091 */
[----:B------:R4:W-:Y:S01]  /*4bc0*/  STS.U16 [R69+UR13+0x5a00], R130 ;  /* 0x005a008245007988 */ /* 0x0009e2000800040d */
[----:B-1----:R-:W-:-:S03]  /*4bd0*/  PRMT R147, RZ, 0x7610, R147 ;  /* 0x00007610ff937816 */ /* 0x002fc60000000093 */
[----:B------:R1:W-:Y:S01]  /*4be0*/  STS.U16 [R69+UR13+0x5e00], R134 ;  /* 0x005e008645007988 */ /* 0x0003e2000800040d */
[----:B---3--:R-:W-:Y:S02]  /*4bf0*/  PRMT R120, RZ, 0x7610, R120 ;  /* 0x00007610ff787816 */ /* 0x008fe40000000078 */
[----:B0-----:R-:W-:Y:S01]  /*4c00*/  PRMT R126, RZ, 0x7610, R126 ;  /* 0x00007610ff7e7816 */ /* 0x001fe2000000007e */
[----:B------:R0:W-:Y:S01]  /*4c10*/  STS.U16 [R29+UR13+0x5300], R122 ;  /* 0x0053007a1d007988 */ /* 0x0001e2000800040d */
[----:B----4-:R-:W-:-:S03]  /*4c20*/  PRMT R130, RZ, 0x7610, R130 ;  /* 0x00007610ff827816 */ /* 0x010fc60000000082 */
[----:B------:R-:W3:Y:S01]  /*4c30*/  @!P3 LDG.E.U16 R120, desc[UR26][R40.64] ;  /* 0x0000001a2878b981 */ /* 0x000ee2000c1e1500 */
[----:B-1----:R-:W-:-:S03]  /*4c40*/  PRMT R134, RZ, 0x7610, R134 ;  /* 0x00007610ff867816 */ /* 0x002fc60000000086 */
[----:B------:R-:W4:Y:S01]  /*4c50*/  @!P3 LDG.E.U16 R126, desc[UR26][R52.64] ;  /* 0x0000001a347eb981 */ /* 0x000f22000c1e1500 */
[----:B0-----:R-:W-:-:S03]  /*4c60*/  PRMT R122, RZ, 0x7610, R122 ;  /* 0x00007610ff7a7816 */ /* 0x001fc6000000007a */
[----:B------:R-:W4:Y:S04]  /*4c70*/  @!P3 LDG.E.U16 R128, desc[UR26][R56.64] ;  /* 0x0000001a3880b981 */ /* 0x000f28000c1e1500 */
        /* <DEDUP_REMOVED lines=18> */
[----:B------:R-:W-:-:S04]  /*4da0*/  ULEA UR15, UR5, UR13, 0x3 ;  /* 0x0000000d050f7291 */ /* 0x000fc8000f8e18ff */
[----:B------:R-:W-:Y:S01]  /*4db0*/  UIADD3 UR15, UPT, UPT, UR15, 0x6000, URZ ;  /* 0x000060000f0f7890 */ /* 0x000fe2000fffe0ff */
[----:B--2---:R0:W-:Y:S04]  /*4dc0*/  STS.U16 [R107+UR13+0x2000], R118 ;  /* 0x002000766b007988 */ /* 0x0041e8000800040d */
[----:B-----5:R0:W-:Y:S04]  /*4dd0*/  STS.U16 [R107+UR13+0x2600], R124 ;  /* 0x0026007c6b007988 */ /* 0x0201e8000800040d */
[----:B---3--:R0:W-:Y:S04]  /*4de0*/  STS.U16 [R107+UR13+0x2200], R120 ;  /* 0x002200786b007988 */ /* 0x0081e8000800040d */
[----:B----4-:R0:W-:Y:S04]  /*4df0*/  STS.U16 [R107+UR13+0x2800], R126 ;  /* 0x0028007e6b007988 */ /* 0x0101e8000800040d */
        /* <DEDUP_REMOVED lines=22> */
[----:B-1----:R-:W1:Y:S02]  /*4f60*/  FENCE.VIEW.ASYNC.S ;  /* 0x00000000000073c6 */ /* 0x002e640000000000 */
[----:B-1----:R-:W-:Y:S06]  /*4f70*/  BAR.SYNC.DEFER_BLOCKING 0x0 ;  /* 0x0000000000007b1d */ /* 0x002fec0000010000 */
[----:B------:R-:W-:Y:S05]  /*4f80*/  @P0 BRA `(.L_x_9) ;  /* 0x00000000003c0947 */ /* 0x000fea0003800000 */
[----:B------:R-:W-:Y:S01]  /*4f90*/  UMOV UR20, UR8 ;  /* 0x0000000800147c82 */ /* 0x000fe20008000000 */
[----:B------:R-:W-:Y:S01]  /*4fa0*/  UMOV UR21, 0x40004040 ;  /* 0x4000404000157882 */ /* 0x000fe20000000000 */
[----:B------:R-:W-:Y:S01]  /*4fb0*/  UMOV UR22, UR10 ;  /* 0x0000000a00167c82 */ /* 0x000fe20008000000 */
[----:B------:R-:W-:Y:S01]  /*4fc0*/  UMOV UR23, 0x80004020 ;  /* 0x8000402000177882 */ /* 0x000fe20000000000 */
[----:B------:R-:W-:Y:S01]  /*4fd0*/  UMOV UR24, 0x0 ;  /* 0x0000000000187882 */ /* 0x000fe20000000000 */
[----:B------:R-:W-:Y:S01]  /*4fe0*/  UMOV UR25, 0x4208490 ;  /* 0x0420849000197882 */ /* 0x000fe20000000000 */
[----:B------:R-:W-:Y:S01]  /*4ff0*/  UMOV UR6, UR15 ;  /* 0x0000000f00067c82 */ /* 0x000fe20008000000 */
[----:B------:R-:W-:Y:S01]  /*5000*/  UMOV UR7, URZ ;  /* 0x000000ff00077c82 */ /* 0x000fe20008000000 */
[----:B------:R-:W-:Y:S01]  /*5010*/  UMOV UR28, 0x0 ;  /* 0x00000000001c7882 */ /* 0x000fe20000000000 */
[----:B------:R-:W-:Y:S01]  /*5020*/  UMOV UR29, 0x4208490 ;  /* 0x04208490001d7882 */ /* 0x000fe20000000000 */
[----:B------:R1:W-:Y:S01]  /*5030*/  UTCHMMA gdesc[UR20], gdesc[UR22], tmem[UR12], tmem[UR24], idesc[UR25], UPT ;  /* 0x00ff1816140075ea */ /* 0x0003e2000b80000c */
[----:B------:R-:W-:Y:S01]  /*5040*/  UMOV UR6, UR6 ;  /* 0x0000000600067c82 */ /* 0x000fe20008000000 */
[----:B------:R1:W-:Y:S01]  /*5050*/  UTCHMMA gdesc[UR16], gdesc[UR18], tmem[UR12], tmem[UR28], idesc[UR29], UPT ;  /* 0x00ff1c12100075ea */ /* 0x0003e2000b80000c */
[----:B------:R1:W-:Y:S01]  /*5060*/  UTCBAR [UR6], URZ ;  /* 0x000000ff060073e9 */ /* 0x0003e200080000ff */
[----:B------:R-:W-:-:S02]  /*5070*/  NOP ;  /* 0x0000000000007918 */ /* 0x000fc40000000000 */
.L_x_9:
[----:B------:R-:W-:Y:S01]  /*5080*/  UIADD3 UR5, UPT, UPT, UR5, 0x1, URZ ;  /* 0x0000000105057890 */ /* 0x000fe2000fffe0ff */
[----:B------:R-:W-:Y:S02]  /*5090*/  VIADD R104, R104, 0xffffffff ;  /* 0xffffffff68687836 */ /* 0x000fe40000000000 */
[----:B------:R-:W-:Y:S01]  /*50a0*/  VIADD R28, R28, 0xffffffe0 ;  /* 0xffffffe01c1c7836 */ /* 0x000fe20000000000 */
[----:B------:R-:W-:Y:S02]  /*50b0*/  UISETP.GT.AND UP0, UPT, UR5, 0x1, UPT ;  /* 0x000000010500788c */ /* 0x000fe4000bf04270 */
[----:B------:R-:W-:Y:S02]  /*50c0*/  ISETP.NE.U32.AND P3, PT, R104, RZ, PT ;  /* 0x000000ff6800720c */ /* 0x000fe40003f65070 */
[----:B-1----:R-:W-:Y:S02]  /*50d0*/  USEL UR6, URZ, 0x1, !UP0 ;  /* 0x00000001ff067887 */ /* 0x002fe4000c000000 */
[----:B------:R-:W-:-:S02]  /*50e0*/  USEL UR5, UR5, URZ, !UP0 ;  /* 0x000000ff05057287 */ /* 0x000fc4000c000000 */
[----:B------:R-:W-:-:S03]  /*50f0*/  ULOP3.LUT UR7, UR4, UR6, URZ, 0x3c, !UPT ;  /* 0x0000000604077292 */ /* 0x000fc6000f8e3cff */
[----:B------:R-:W-:-:S04]  /*5100*/  UMOV UR6, UR4 ;  /* 0x0000000400067c82 */ /* 0x000fc80008000000 */
[----:B------:R-:W-:Y:S01]  /*5110*/  UMOV UR4, UR7 ;  /* 0x0000000700047c82 */ /* 0x000fe20008000000 */
[----:B------:R-:W-:Y:S05]  /*5120*/  @P3 BRA `(.L_x_10) ;  /* 0xfffffff000283947 */ /* 0x000fea000383ffff */
.L_x_7:
[----:B------:R-:W-:-:S13]  /*5130*/  ISETP.GE.AND P0, PT, R108, 0x20, PT ;  /* 0x000000206c00780c */ /* 0x000fda0003f06270 */
[----:B------:R-:W-:Y:S05]  /*5140*/  @!P0 BRA `(.L_x_11) ;  /* 0x0000000000108947 */ /* 0x000fea0003800000 */
[----:B------:R-:W-:-:S06]  /*5150*/  USHF.L.U32 UR6, UR6, 0x1f, URZ ;  /* 0x0000001f06067899 */ /* 0x000fcc00080006ff */
[----:B------:R-:W-:-:S04]  /*5160*/  IMAD.U32 R4, RZ, RZ, UR6 ;  /* 0x00000006ff047e24 */ /* 0x000fc8000f8e00ff */
[----:B------:R-:W1:Y:S02]  /*5170*/  SYNCS.PHASECHK.TRANS64.TRYWAIT P0, [UR15], R4 ;  /* 0x00000004ff0075a7 */ /* 0x000e64000800110f */
[----:B-1----:R-:W-:Y:S05]  /*5180*/  @!P0 BRA `(.L_x_12) ;  /* 0x0000002000708947 */ /* 0x002fea0003800000 */
.L_x_11:
[----:B------:R-:W-:Y:S01]  /*5190*/  BAR.SYNC.DEFER_BLOCKING 0x0 ;  /* 0x0000000000007b1d */ /* 0x000fe20000010000 */
[C---:B------:R-:W-:Y:S01]  /*51a0*/  IMAD.SHL.U32 R70, R68.reuse, 0x80, RZ ;  /* 0x0000008044467824 */ /* 0x040fe200078e00ff */
[C---:B------:R-:W-:Y:S01]  /*51b0*/  LOP3.LUT R73, R68.reuse, 0x60, RZ, 0xc0, !PT ;  /* 0x0000006044497812 */ /* 0x040fe200078ec0ff */
[----:B------:R-:W-:Y:S01]  /*51c0*/  IMAD.SHL.U32 R69, R68, 0x10, RZ ;  /* 0x0000001044457824 */ /* 0x000fe200078e00ff */
[----:B------:R-:W-:Y:S02]  /*51d0*/  LOP3.LUT R68, R0, R3, RZ, 0xfc, !PT ;  /* 0x0000000300447212 */ /* 0x000fe400078efcff */
[----:B------:R-:W-:Y:S01]  /*51e0*/  LOP3.LUT R71, R70, 0x800, RZ, 0xc0, !PT ;  /* 0x0000080046477812 */ /* 0x000fe200078ec0ff */
[----:B0-----:R-:W0:Y:S01]  /*51f0*/  LDCU UR4, c[0x0][0x3b4] ;  /* 0x00007680ff0477ac */ /* 0x001e220008000800 */
[----:B------:R-:W-:Y:S02]  /*5200*/  LOP3.LUT R70, R69, 0xf0, RZ, 0xc0, !PT ;  /* 0x000000f045467812 */ /* 0x000fe400078ec0ff */
[----:B------:R-:W-:Y:S01]  /*5210*/  LOP3.LUT R76, R0, 0x1e, R3, 0xfe, !PT ;  /* 0x0000001e004c7812 */ /* 0x000fe200078efe03 */
[----:B------:R-:W1:Y:S01]  /*5220*/  LDCU.128 UR8, c[0x0][0x390] ;  /* 0x00007200ff0877ac */ /* 0x000e620008000c00 */
[----:B------:R-:W-:-:S02]  /*5230*/  IADD3 R70, PT, PT, R70, UR13, R71 ;  /* 0x0000000d46467c10 */ /* 0x000fc4000fffe047 */
[C-C-:B------:R-:W-:Y:S02]  /*5240*/  LOP3.LUT R78, R0.reuse, 0x1c, R3.reuse, 0xfe, !PT ;  /* 0x0000001c004e7812 */ /* 0x140fe400078efe03 */
[C-C-:B------:R-:W-:Y:S01]  /*5250*/  LOP3.LUT R82, R0.reuse, 0x1a, R3.reuse, 0xfe, !PT ;  /* 0x0000001a00527812 */ /* 0x140fe200078efe03 */
[----:B------:R-:W-:Y:S01]  /*5260*/  IMAD R71, R73, 0x8, R70 ;  /* 0x0000000849477824 */ /* 0x000fe200078e0246 */
[C-C-:B------:R-:W-:Y:S02]  /*5270*/  LOP3.LUT R88, R0.reuse, 0x18, R3.reuse, 0xfe, !PT ;  /* 0x0000001800587812 */ /* 0x140fe400078efe03 */
[C-C-:B------:R-:W-:Y:S02]  /*5280*/  LOP3.LUT R92, R0.reuse, 0x16, R3.reuse, 0xfe, !PT ;  /* 0x00000016005c7812 */ /* 0x140fe400078efe03 */
[C-C-:B------:R-:W-:Y:S01]  /*5290*/  LOP3.LUT R94, R0.reuse, 0x14, R3.reuse, 0xfe, !PT ;  /* 0x00000014005e7812 */ /* 0x140fe200078efe03 */
[----:B------:R-:W2:Y:S02]  /*52a0*/  @!P2 SYNCS.CCTL.IV [UR13+0x6000] ;  /* 0x00600000ff00a9b1 */ /* 0x000ea4000800000d */
[----:B--2---:R-:W-:Y:S01]  /*52b0*/  BAR.SYNC.DEFER_BLOCKING 0x0 ;  /* 0x0000000000007b1d */ /* 0x004fe20000010000 */
[----:B------:R-:W-:-:S02]  /*52c0*/  LOP3.LUT R74, R0, 0x12, R3, 0xfe, !PT ;  /* 0x00000012004a7812 */ /* 0x000fc400078efe03 */
[C-C-:B------:R-:W-:Y:S02]  /*52d0*/  LOP3.LUT R90, R0.reuse, 0x10, R3.reuse, 0xfe, !PT ;  /* 0x00000010005a7812 */ /* 0x140fe400078efe03 */
[C-C-:B------:R-:W-:Y:S02]  /*52e0*/  LOP3.LUT R86, R0.reuse, 0xe, R3.reuse, 0xfe, !PT ;  /* 0x0000000e00567812 */ /* 0x140fe400078efe03 */
[C-C-:B------:R-:W-:Y:S01]  /*52f0*/  LOP3.LUT R80, R0.reuse, 0xc, R3.reuse, 0xfe, !PT ;  /* 0x0000000c00507812 */ /* 0x140fe200078efe03 */
[----:B------:R-:W-:Y:S01]  /*5300*/  LDTM.16dp32bit_t0_t15.x64 R4, tmem[UR14] ;  /* 0x0000000e000479ee */ /* 0x000fe20008b00000 */
[----:B------:R-:W2:Y:S01]  /*5310*/  LDTM.16dp32bit_t16_t31.x64 R4, tmem[UR14+0x40] ;  /* 0x0000400e000479ee */ /* 0x000ea20008b20000 */
[C-C-:B------:R-:W-:Y:S02]  /*5320*/  LOP3.LUT R72, R0.reuse, 0xa, R3.reuse, 0xfe, !PT ;  /* 0x0000000a00487812 */ /* 0x140fe400078efe03 */
[C-C-:B------:R-:W-:Y:S02]  /*5330*/  LOP3.LUT R70, R0.reuse, 0x8, R3.reuse, 0xfe, !PT ;  /* 0x0000000800467812 */ /* 0x140fe400078efe03 */
[----:B------:R-:W-:-:S02]  /*5340*/  LOP3.LUT R84, R0, 0x6, R3, 0xfe, !PT ;  /* 0x0000000600547812 */ /* 0x000fc400078efe03 */
[C-C-:B------:R-:W-:Y:S02]  /*5350*/  LOP3.LUT R104, R0.reuse, 0x4, R3.reuse, 0xfe, !PT ;  /* 0x0000000400687812 */ /* 0x140fe400078efe03 */
[----:B------:R-:W-:Y:S02]  /*5360*/  LOP3.LUT R106, R0, 0x2, R3, 0xfe, !PT ;  /* 0x00000002006a7812 */ /* 0x000fe400078efe03 */
[----:B------:R-:W-:Y:S01]  /*5370*/  LOP3.LUT R0, R69, 0x7f0, RZ, 0xc0, !PT ;  /* 0x000007f045007812 */ /* 0x000fe200078ec0ff */
[----:B------:R-:W3:Y:S01]  /*5380*/  LDC R3, c[0x0][0x3b8] ;  /* 0x0000ee00ff037b82 */ /* 0x000ee20000000800 */
[----:B-1----:R-:W-:-:S04]  /*5390*/  ISETP.GE.AND P0, PT, R2, UR10, PT ;  /* 0x0000000a02007c0c */ /* 0x002fc8000bf06270 */
[----:B------:R-:W-:Y:S02]  /*53a0*/  ISETP.LT.AND P4, PT, R106, UR11, !P0 ;  /* 0x0000000b6a007c0c */ /* 0x000fe4000c781270 */
[----:B------:R-:W-:Y:S01]  /*53b0*/  ISETP.LT.AND P5, PT, R104, UR11, !P0 ;  /* 0x0000000b68007c0c */ /* 0x000fe2000c7a1270 */
[----:B------:R-:W1:Y:S01]  /*53c0*/  @!P2 SYNCS.CCTL.IV [UR13+0x6008] ;  /* 0x00600800ff00a9b1 */ /* 0x000e62000800000d */
[----:B------:R-:W-:Y:S01]  /*53d0*/  NOP ;  /* 0x0000000000007918 */ /* 0x000fe20000000000 */
[----:B------:R-:W-:Y:S02]  /*53e0*/  ISETP.LT.AND P2, PT, R68, UR11, !P0 ;  /* 0x0000000b44007c0c */ /* 0x000fe4000c741270 */
[----:B--2---:R-:W-:Y:S02]  /*53f0*/  F2FP.BF16.F32.PACK_AB R4, R6, R4 ;  /* 0x000000040604723e */ /* 0x004fe400000010ff */
[----:B------:R-:W-:Y:S02]  /*5400*/  F2FP.BF16.F32.PACK_AB R100, R7, R5 ;  /* 0x000000050764723e */ /* 0x000fe400000010ff */
[----:B------:R-:W-:-:S02]  /*5410*/  F2FP.BF16.F32.PACK_AB R5, R10, R8 ;  /* 0x000000080a05723e */ /* 0x000fc400000010ff */
[----:B------:R-:W-:Y:S02]  /*5420*/  F2FP.BF16.F32.PACK_AB R101, R11, R9 ;  /* 0x000000090b65723e */ /* 0x000fe400000010ff */
[----:B------:R-:W-:Y:S02]  /*5430*/  F2FP.BF16.F32.PACK_AB R6, R14, R12 ;  /* 0x0000000c0e06723e */ /* 0x000fe400000010ff */
[----:B------:R-:W-:Y:S02]  /*5440*/  F2FP.BF16.F32.PACK_AB R102, R15, R13 ;  /* 0x0000000d0f66723e */ /* 0x000fe400000010ff */
[----:B------:R-:W-:Y:S02]  /*5450*/  F2FP.BF16.F32.PACK_AB R7, R18, R16 ;  /* 0x000000101207723e */ /* 0x000fe400000010ff */
[----:B------:R-:W-:Y:S02]  /*5460*/  F2FP.BF16.F32.PACK_AB R103, R19, R17 ;  /* 0x000000111367723e */ /* 0x000fe400000010ff */
[----:B------:R-:W-:Y:S01]  /*5470*/  F2FP.BF16.F32.PACK_AB R16, R22, R20 ;  /* 0x000000141610723e */ /* 0x000fe200000010ff */
[----:B-1----:R-:W-:Y:S01]  /*5480*/  STS.128 [R71], R4 ;  /* 0x0000000447007388 */ /* 0x002fe20000000c00 */
[----:B------:R-:W-:-:S02]  /*5490*/  F2FP.BF16.F32.PACK_AB R96, R23, R21 ;  /* 0x000000151760723e */ /* 0x000fc400000010ff */
[----:B------:R-:W-:Y:S01]  /*54a0*/  F2FP.BF16.F32.PACK_AB R17, R26, R24 ;  /* 0x000000181a11723e */ /* 0x000fe200000010ff */
[----:B------:R-:W-:Y:S01]  /*54b0*/  STS.128 [R71+0x400], R100 ;  /* 0x0004006447007388 */ /* 0x000fe20000000c00 */
[----:B------:R-:W-:Y:S02]  /*54c0*/  F2FP.BF16.F32.PACK_AB R97, R27, R25 ;  /* 0x000000191b61723e */ /* 0x000fe400000010ff */
[----:B------:R-:W-:Y:S01]  /*54d0*/  F2FP.BF16.F32.PACK_AB R18, R30, R28 ;  /* 0x0000001c1e12723e */ /* 0x000fe200000010ff */
[----:B------:R-:W-:Y:S01]  /*54e0*/  BAR.SYNC.DEFER_BLOCKING 0x0 ;  /* 0x0000000000007b1d */ /* 0x000fe20000010000 */
[----:B------:R-:W-:Y:S01]  /*54f0*/  F2FP.BF16.F32.PACK_AB R98, R31, R29 ;  /* 0x0000001d1f62723e */ /* 0x000fe200000010ff */
[----:B0-----:R-:W-:Y:S01]  /*5500*/  IMAD R28, R2, UR4, RZ ;  /* 0x00000004021c7c24 */ /* 0x001fe2000f8e02ff */
[----:B------:R-:W-:Y:S01]  /*5510*/  F2FP.BF16.F32.PACK_AB R19, R34, R32 ;  /* 0x000000202213723e */ /* 0x000fe200000010ff */
[----:B---3--:R-:W-:Y:S01]  /*5520*/  IMAD R29, R68, R3, RZ ;  /* 0x00000003441d7224 */ /* 0x008fe200078e02ff */
[----:B------:R-:W-:-:S02]  /*5530*/  F2FP.BF16.F32.PACK_AB R99, R35, R33 ;  /* 0x000000212363723e */ /* 0x000fc400000010ff */
[----:B------:R-:W-:Y:S02]  /*5540*/  F2FP.BF16.F32.PACK_AB R36, R38, R36 ;  /* 0x000000242624723e */ /* 0x000fe400000010ff */
[----:B------:R-:W-:Y:S02]  /*5550*/  F2FP.BF16.F32.PACK_AB R32, R39, R37 ;  /* 0x000000252720723e */ /* 0x000fe400000010ff */
[----:B------:R-:W-:Y:S02]  /*5560*/  F2FP.BF16.F32.PACK_AB R37, R42, R40 ;  /* 0x000000282a25723e */ /* 0x000fe400000010ff */
[----:B------:R-:W-:Y:S01]  /*5570*/  F2FP.BF16.F32.PACK_AB R33, R43, R41 ;  /* 0x000000292b21723e */ /* 0x000fe200000010ff */
[-C--:B------:R-:W-:Y:S01]  /*5580*/  IMAD R41, R80, R3.reuse, RZ ;  /* 0x0000000350297224 */ /* 0x080fe200078e02ff */
[----:B------:R-:W-:Y:S01]  /*5590*/  F2FP.BF16.F32.PACK_AB R38, R46, R44 ;  /* 0x0000002c2e26723e */ /* 0x000fe200000010ff */
[----:B------:R-:W-:Y:S01]  /*55a0*/  IMAD R43, R86, R3, RZ ;  /* 0x00000003562b7224 */ /* 0x000fe200078e02ff */
[----:B------:R-:W-:-:S02]  /*55b0*/  F2FP.BF16.F32.PACK_AB R34, R47, R45 ;  /* 0x0000002d2f22723e */ /* 0x000fc400000010ff */
[----:B------:R-:W-:Y:S02]  /*55c0*/  F2FP.BF16.F32.PACK_AB R39, R50, R48 ;  /* 0x000000303227723e */ /* 0x000fe400000010ff */
[----:B------:R-:W-:Y:S01]  /*55d0*/  F2FP.BF16.F32.PACK_AB R35, R51, R49 ;  /* 0x000000313323723e */ /* 0x000fe200000010ff */
[----:B------:R-:W-:Y:S01]  /*55e0*/  IMAD R49, R94, R3, RZ ;  /* 0x000000035e317224 */ /* 0x000fe200078e02ff */
[----:B------:R-:W-:Y:S01]  /*55f0*/  F2FP.BF16.F32.PACK_AB R52, R54, R52 ;  /* 0x000000343634723e */ /* 0x000fe200000010ff */
[----:B------:R-:W0:Y:S01]  /*5600*/  LDS.128 R4, [R0+UR13] ;  /* 0x0000000d00047984 */ /* 0x000e220008000c00 */
[----:B------:R-:W-:Y:S01]  /*5610*/  F2FP.BF16.F32.PACK_AB R44, R55, R53 ;  /* 0x00000035372c723e */ /* 0x000fe200000010ff */
[----:B------:R-:W-:Y:S01]  /*5620*/  IMAD R51, R92, R3, RZ ;  /* 0x000000035c337224 */ /* 0x000fe200078e02ff */
[----:B------:R-:W-:Y:S01]  /*5630*/  F2FP.BF16.F32.PACK_AB R53, R58, R56 ;  /* 0x000000383a35723e */ /* 0x000fe200000010ff */
[----:B------:R-:W-:Y:S01]  /*5640*/  LDS.128 R8, [R0+UR13+0x800] ;  /* 0x0008000d00087984 */ /* 0x000fe20008000c00 */
[----:B------:R-:W-:Y:S01]  /*5650*/  F2FP.BF16.F32.PACK_AB R45, R59, R57 ;  /* 0x000000393b2d723e */ /* 0x000fe200000010ff */
[----:B------:R-:W-:Y:S01]  /*5660*/  IMAD R57, R106, R3, RZ ;  /* 0x000000036a397224 */ /* 0x000fe200078e02ff */
[----:B------:R-:W-:Y:S01]  /*5670*/  F2FP.BF16.F32.PACK_AB R54, R62, R60 ;  /* 0x0000003c3e36723e */ /* 0x000fe200000010ff */
[----:B------:R-:W-:Y:S01]  /*5680*/  BAR.SYNC.DEFER_BLOCKING 0x0 ;  /* 0x0000000000007b1d */ /* 0x000fe20000010000 */
[----:B------:R-:W-:Y:S01]  /*5690*/  F2FP.BF16.F32.PACK_AB R46, R63, R61 ;  /* 0x0000003d3f2e723e */ /* 0x000fe200000010ff */
[----:B------:R-:W-:Y:S01]  /*56a0*/  IMAD R59, R78, R3, RZ ;  /* 0x000000034e3b7224 */ /* 0x000fe200078e02ff */
[----:B------:R-:W-:-:S02]  /*56b0*/  F2FP.BF16.F32.PACK_AB R55, R66, R64 ;  /* 0x000000404237723e */ /* 0x000fc400000010ff */
[----:B------:R-:W-:Y:S02]  /*56c0*/  F2FP.BF16.F32.PACK_AB R47, R67, R65 ;  /* 0x00000041432f723e */ /* 0x000fe400000010ff */
[----:B------:R-:W-:-:S04]  /*56d0*/  LEA R2, P3, R28, UR8, 0x1 ;  /* 0x000000081c027c11 */ /* 0x000fc8000f8608ff */
[----:B------:R-:W-:Y:S02]  /*56e0*/  LEA.HI.X.SX32 R28, R28, UR9, 0x1, P3 ;  /* 0x000000091c1c7c11 */ /* 0x000fe400098f0eff */
[----:B------:R-:W-:-:S04]  /*56f0*/  LEA R30, P3, R29, R2, 0x1 ;  /* 0x000000021d1e7211 */ /* 0x000fc800078608ff */
[----:B------:R-:W-:Y:S01]  /*5700*/  LEA.HI.X.SX32 R31, R29, R28, 0x1, P3 ;  /* 0x0000001c1d1f7211 */ /* 0x000fe200018f0eff */
[----:B------:R-:W-:Y:S01]  /*5710*/  IMAD R29, R3, 0x20, R29 ;  /* 0x00000020031d7824 */ /* 0x000fe200078e021d */
[----:B------:R-:W-:Y:S04]  /*5720*/  STS.128 [R71], R16 ;  /* 0x0000001047007388 */ /* 0x000fe80000000c00 */
[----:B------:R-:W-:Y:S01]  /*5730*/  STS.128 [R71+0x400], R96 ;  /* 0x0004006047007388 */ /* 0x000fe20000000c00 */
[----:B------:R-:W-:Y:S06]  /*5740*/  BAR.SYNC.DEFER_BLOCKING 0x0 ;  /* 0x0000000000007b1d */ /* 0x000fec0000010000 */
[----:B------:R-:W1:Y:S04]  /*5750*/  LDS.128 R20, [R0+UR13] ;  /* 0x0000000d00147984 */ /* 0x000e680008000c00 */
[----:B------:R-:W-:Y:S01]  /*5760*/  LDS.128 R12, [R0+UR13+0x800] ;  /* 0x0008000d000c7984 */ /* 0x000fe20008000c00 */
[----:B------:R-:W-:Y:S06]  /*5770*/  BAR.SYNC.DEFER_BLOCKING 0x0 ;  /* 0x0000000000007b1d */ /* 0x000fec0000010000 */
[----:B------:R2:W-:Y:S04]  /*5780*/  STS.128 [R71], R36 ;  /* 0x0000002447007388 */ /* 0x0005e80000000c00 */
[----:B------:R3:W-:Y:S01]  /*5790*/  STS.128 [R71+0x400], R32 ;  /* 0x0004002047007388 */ /* 0x0007e20000000c00 */
[----:B------:R-:W-:Y:S01]  /*57a0*/  BAR.SYNC.DEFER_BLOCKING 0x0 ;  /* 0x0000000000007b1d */ /* 0x000fe20000010000 */
[----:B--2---:R-:W-:-:S02]  /*57b0*/  IMAD R37, R70, R3, RZ ;  /* 0x0000000346257224 */ /* 0x004fc400078e02ff */
[-C--:B------:R-:W-:Y:S02]  /*57c0*/  IMAD R39, R72, R3.reuse, RZ ;  /* 0x0000000348277224 */ /* 0x080fe400078e02ff */
[-C--:B---3--:R-:W-:Y:S02]  /*57d0*/  IMAD R33, R104, R3.reuse, RZ ;  /* 0x0000000368217224 */ /* 0x088fe400078e02ff */
[----:B------:R-:W-:-:S03]  /*57e0*/  IMAD R35, R84, R3, RZ ;  /* 0x0000000354237224 */ /* 0x000fc600078e02ff */
[-C--:B------:R-:W-:Y:S02]  /*57f0*/  LEA R32, P3, R33, R2.reuse, 0x1 ;  /* 0x0000000221207211 */ /* 0x080fe400078608ff */
[----:B------:R-:W-:Y:S02]  /*5800*/  LEA R34, P6, R35, R2, 0x1 ;  /* 0x0000000223227211 */ /* 0x000fe400078c08ff */
[----:B------:R-:W-:Y:S02]  /*5810*/  LEA.HI.X.SX32 R33, R33, R28, 0x1, P3 ;  /* 0x0000001c21217211 */ /* 0x000fe400018f0eff */
[----:B------:R-:W-:Y:S01]  /*5820*/  LEA R38, P3, R39, R2, 0x1 ;  /* 0x0000000227267211 */ /* 0x000fe200078608ff */
[----:B------:R-:W2:Y:S01]  /*5830*/  LDS.128 R24, [R0+UR13] ;  /* 0x0000000d00187984 */ /* 0x000ea20008000c00 */
[----:B------:R-:W-:Y:S02]  /*5840*/  LEA.HI.X.SX32 R35, R35, R28, 0x1, P6 ;  /* 0x0000001c23237211 */ /* 0x000fe400030f0eff */
[----:B------:R-:W-:Y:S01]  /*5850*/  LEA R40, P6, R41, R2, 0x1 ;  /* 0x0000000229287211 */ /* 0x000fe200078c08ff */
[----:B------:R-:W-:Y:S01]  /*5860*/  LDS.128 R16, [R0+UR13+0x800] ;  /* 0x0008000d00107984 */ /* 0x000fe20008000c00 */
[----:B------:R-:W-:-:S02]  /*5870*/  LEA.HI.X.SX32 R39, R39, R28, 0x1, P3 ;  /* 0x0000001c27277211 */ /* 0x000fc400018f0eff */
[----:B------:R-:W-:Y:S01]  /*5880*/  LEA.HI.X.SX32 R41, R41, R28, 0x1, P6 ;  /* 0x0000001c29297211 */ /* 0x000fe200030f0eff */
[----:B------:R-:W-:Y:S06]  /*5890*/  BAR.SYNC.DEFER_BLOCKING 0x0 ;  /* 0x0000000000007b1d */ /* 0x000fec0000010000 */
[----:B------:R3:W-:Y:S04]  /*58a0*/  STS.128 [R71], R52 ;  /* 0x0000003447007388 */ /* 0x0007e80000000c00 */
[----:B------:R4:W-:Y:S01]  /*58b0*/  STS.128 [R71+0x400], R44 ;  /* 0x0004002c47007388 */ /* 0x0009e20000000c00 */
[----:B------:R-:W-:Y:S01]  /*58c0*/  BAR.SYNC.DEFER_BLOCKING 0x0 ;  /* 0x0000000000007b1d */ /* 0x000fe20000010000 */
[----:B---3--:R-:W-:-:S02]  /*58d0*/  IMAD R53, R88, R3, RZ ;  /* 0x0000000358357224 */ /* 0x008fc400078e02ff */
[-C--:B------:R-:W-:Y:S02]  /*58e0*/  IMAD R55, R82, R3.reuse, RZ ;  /* 0x0000000352377224 */ /* 0x080fe400078e02ff */
[----:B----4-:R-:W-:-:S05]  /*58f0*/  IMAD R45, R90, R3, RZ ;  /* 0x000000035a2d7224 */ /* 0x010fca00078e02ff */
[----:B------:R-:W-:-:S04]  /*5900*/  LEA R44, P3, R45, R2, 0x1 ;  /* 0x000000022d2c7211 */ /* 0x000fc800078608ff */
[----:B------:R-:W-:Y:S02]  /*5910*/  LEA.HI.X.SX32 R45, R45, R28, 0x1, P3 ;  /* 0x0000001c2d2d7211 */ /* 0x000fe400018f0eff */
[-C--:B------:R-:W-:Y:S01]  /*5920*/  LEA R50, P3, R51, R2.reuse, 0x1 ;  /* 0x0000000233327211 */ /* 0x080fe200078608ff */
[----:B0-----:R0:W-:Y:S01]  /*5930*/  @P2 STG.E.U16 desc[UR26][R30.64], R4 ;  /* 0x000000041e002986 */ /* 0x0011e2000c10151a */
[----:B------:R-:W-:Y:S02]  /*5940*/  LEA R36, P2, R37, R2, 0x1 ;  /* 0x0000000225247211 */ /* 0x000fe400078408ff */
[-C--:B------:R-:W-:Y:S02]  /*5950*/  LEA.HI.X.SX32 R51, R51, R28.reuse, 0x1, P3 ;  /* 0x0000001c33337211 */ /* 0x080fe400018f0eff */
[----:B------:R-:W-:Y:S02]  /*5960*/  LEA.HI.X.SX32 R37, R37, R28, 0x1, P2 ;  /* 0x0000001c25257211 */ /* 0x000fe400010f0eff */
[----:B------:R-:W-:-:S04]  /*5970*/  LEA R42, P2, R43, R2, 0x1 ;  /* 0x000000022b2a7211 */ /* 0x000fc800078408ff */
[----:B------:R-:W-:Y:S01]  /*5980*/  LEA.HI.X.SX32 R43, R43, R28, 0x1, P2 ;  /* 0x0000001c2b2b7211 */ /* 0x000fe200010f0eff */
[----:B0-----:R-:W-:Y:S01]  /*5990*/  IMAD R31, R74, R3, RZ ;  /* 0x000000034a1f7224 */ /* 0x001fe200078e02ff */
[-C--:B------:R-:W-:Y:S02]  /*59a0*/  LEA R48, P2, R49, R2.reuse, 0x1 ;  /* 0x0000000231307211 */ /* 0x080fe400078408ff */
[-C--:B------:R-:W-:Y:S02]  /*59b0*/  LEA R30, P3, R57, R2.reuse, 0x1 ;  /* 0x00000002391e7211 */ /* 0x080fe400078608ff */
[----:B------:R-:W-:Y:S02]  /*59c0*/  LEA R46, P6, R31, R2, 0x1 ;  /* 0x000000021f2e7211 */ /* 0x000fe400078c08ff */
[-C--:B------:R-:W-:Y:S02]  /*59d0*/  LEA.HI.X.SX32 R49, R49, R28.reuse, 0x1, P2 ;  /* 0x0000001c31317211 */ /* 0x080fe400010f0eff */
[----:B------:R-:W-:-:S02]  /*59e0*/  LEA.HI.X.SX32 R47, R31, R28, 0x1, P6 ;  /* 0x0000001c1f2f7211 */ /* 0x000fc400030f0eff */
[-C--:B------:R-:W-:Y:S02]  /*59f0*/  LEA R52, P6, R53, R2.reuse, 0x1 ;  /* 0x0000000235347211 */ /* 0x080fe400078c08ff */
[----:B------:R-:W-:Y:S02]  /*5a00*/  LEA R54, P2, R55, R2, 0x1 ;  /* 0x0000000237367211 */ /* 0x000fe400078408ff */
[----:B------:R-:W-:Y:S02]  /*5a10*/  LEA.HI.X.SX32 R53, R53, R28, 0x1, P6 ;  /* 0x0000001c35357211 */ /* 0x000fe400030f0eff */
[----:B------:R-:W-:Y:S02]  /*5a20*/  LEA R56, P6, R59, R2, 0x1 ;  /* 0x000000023b387211 */ /* 0x000fe400078c08ff */
[-C--:B------:R-:W-:Y:S02]  /*5a30*/  LEA.HI.X.SX32 R55, R55, R28.reuse, 0x1, P2 ;  /* 0x0000001c37377211 */ /* 0x080fe400010f0eff */
[----:B------:R-:W-:-:S02]  /*5a40*/  LEA.HI.X.SX32 R31, R57, R28, 0x1, P3 ;  /* 0x0000001c391f7211 */ /* 0x000fc400018f0eff */
[----:B------:R-:W-:Y:S02]  /*5a50*/  ISETP.LT.AND P2, PT, R84, UR11, !P0 ;  /* 0x0000000b54007c0c */ /* 0x000fe4000c741270 */
[----:B------:R-:W-:Y:S02]  /*5a60*/  LEA.HI.X.SX32 R57, R59, R28, 0x1, P6 ;  /* 0x0000001c3b397211 */ /* 0x000fe400030f0eff */
[----:B------:R-:W-:Y:S02]  /*5a70*/  ISETP.LT.AND P6, PT, R70, UR11, !P0 ;  /* 0x0000000b46007c0c */ /* 0x000fe4000c7c1270 */
[----:B------:R-:W-:Y:S02]  /*5a80*/  PRMT R4, R4, 0x7632, R4 ;  /* 0x0000763204047816 */ /* 0x000fe40000000004 */
[----:B------:R-:W-:-:S03]  /*5a90*/  ISETP.LT.AND P3, PT, R72, UR11, !P0 ;  /* 0x0000000b48007c0c */ /* 0x000fc6000c761270 */
[----:B------:R0:W-:Y:S01]  /*5aa0*/  @P4 STG.E.U16 desc[UR26][R30.64], R4 ;  /* 0x000000041e004986 */ /* 0x0001e2000c10151a */
[----:B------:R-:W-:-:S03]  /*5ab0*/  ISETP.LT.AND P4, PT, R80, UR11, !P0 ;  /* 0x0000000b50007c0c */ /* 0x000fc6000c781270 */
[----:B------:R3:W-:Y:S01]  /*5ac0*/  @P5 STG.E.U16 desc[UR26][R32.64], R5 ;  /* 0x0000000520005986 */ /* 0x0007e2000c10151a */
[----:B------:R-:W-:Y:S02]  /*5ad0*/  ISETP.LT.AND P5, PT, R86, UR11, !P0 ;  /* 0x0000000b56007c0c */ /* 0x000fe4000c7a1270 */
[----:B0-----:R-:W-:Y:S02]  /*5ae0*/  PRMT R31, R5, 0x7632, R31 ;  /* 0x00007632051f7816 */ /* 0x001fe4000000001f */
[----:B------:R-:W-:Y:S02]  /*5af0*/  PRMT R30, R7, 0x7632, R30 ;  /* 0x00007632071e7816 */ /* 0x000fe4000000001e */
[----:B---3--:R-:W-:Y:S01]  /*5b00*/  PRMT R33, R6, 0x7632, R33 ;  /* 0x0000763206217816 */ /* 0x008fe20000000021 */
[----:B------:R0:W-:Y:S01]  /*5b10*/  @P2 STG.E.U16 desc[UR26][R34.64], R31 ;  /* 0x0000001f22002986 */ /* 0x0001e2000c10151a */
[----:B------:R-:W-:Y:S02]  /*5b20*/  ISETP.LT.AND P2, PT, R90, UR11, !P0 ;  /* 0x0000000b5a007c0c */ /* 0x000fe4000c741270 */
[----:B-1----:R-:W-:Y:S01]  /*5b30*/  PRMT R5, R20, 0x7632, R5 ;  /* 0x0000763214057816 */ /* 0x002fe20000000005 */
[----:B------:R1:W-:Y:S01]  /*5b40*/  @P6 STG.E.U16 desc[UR26][R36.64], R6 ;  /* 0x0000000624006986 */ /* 0x0003e2000c10151a */
[----:B------:R-:W-:-:S02]  /*5b50*/  ISETP.LT.AND P6, PT, R74, UR11, !P0 ;  /* 0x0000000b4a007c0c */ /* 0x000fc4000c7c1270 */
[----:B------:R-:W-:Y:S01]  /*5b60*/  LOP3.LUT R4, R68, 0x7c, RZ, 0xfc, !PT ;  /* 0x0000007c44047812 */ /* 0x000fe200078efcff */
[----:B------:R-:W-:Y:S01]  /*5b70*/  @P3 STG.E.U16 desc[UR26][R38.64], R33 ;  /* 0x0000002126003986 */ /* 0x000fe2000c10151a */
[----:B------:R-:W-:-:S03]  /*5b80*/  ISETP.LT.AND P3, PT, R94, UR11, !P0 ;  /* 0x0000000b5e007c0c */ /* 0x000fc6000c761270 */
[----:B------:R3:W-:Y:S01]  /*5b90*/  @P4 STG.E.U16 desc[UR26][R40.64], R7 ;  /* 0x0000000728004986 */ /* 0x0007e2000c10151a */
[----:B------:R-:W-:Y:S02]  /*5ba0*/  ISETP.LT.AND P4, PT, R92, UR11, !P0 ;  /* 0x0000000b5c007c0c */ /* 0x000fe4000c781270 */
[----:B0-----:R-:W-:Y:S01]  /*5bb0*/  PRMT R31, R21, 0x7632, R31 ;  /* 0x00007632151f7816 */ /* 0x001fe2000000001f */
[----:B------:R0:W-:Y:S01]  /*5bc0*/  @P5 STG.E.U16 desc[UR26][R42.64], R30 ;  /* 0x0000001e2a005986 */ /* 0x0001e2000c10151a */
[----:B------:R-:W-:Y:S02]  /*5bd0*/  ISETP.LT.AND P5, PT, R88, UR11, !P0 ;  /* 0x0000000b58007c0c */ /* 0x000fe4000c7a1270 */
[----:B-1----:R-:W-:Y:S01]  /*5be0*/  LOP3.LUT R6, R68, 0x22, RZ, 0xfc, !PT ;  /* 0x0000002244067812 */ /* 0x002fe200078efcff */
[----:B------:R1:W-:Y:S01]  /*5bf0*/  @P2 STG.E.U16 desc[UR26][R44.64], R20 ;  /* 0x000000142c002986 */ /* 0x0003e2000c10151a */
[----:B------:R-:W-:Y:S02]  /*5c00*/  ISETP.LT.AND P2, PT, R4, UR11, !P0 ;  /* 0x0000000b04007c0c */ /* 0x000fe4000c741270 */
[----:B------:R-:W-:Y:S01]  /*5c10*/  LOP3.LUT R4, R68, 0x20, RZ, 0xfc, !PT ;  /* 0x0000002044047812 */ /* 0x000fe200078efcff */
[----:B------:R4:W-:Y:S01]  /*5c20*/  @P6 STG.E.U16 desc[UR26][R46.64], R5 ;  /* 0x000000052e006986 */ /* 0x0009e2000c10151a */
[----:B------:R-:W-:-:S02]  /*5c30*/  ISETP.LT.AND P6, PT, R82, UR11, !P0 ;  /* 0x0000000b52007c0c */ /* 0x000fc4000c7c1270 */
[----:B---3--:R-:W-:Y:S01]  /*5c40*/  PRMT R7, R22, 0x7632, R7 ;  /* 0x0000763216077816 */ /* 0x008fe20000000007 */
[----:B------:R3:W-:Y:S01]  /*5c50*/  @P3 STG.E.U16 desc[UR26][R48.64], R21 ;  /* 0x0000001530003986 */ /* 0x0007e2000c10151a */
[----:B------:R-:W-:Y:S02]  /*5c60*/  ISETP.LT.AND P3, PT, R78, UR11, !P0 ;  /* 0x0000000b4e007c0c */ /* 0x000fe4000c761270 */
[----:B0-----:R-:W-:Y:S01]  /*5c70*/  PRMT R30, R23, 0x7632, R30 ;  /* 0x00007632171e7816 */ /* 0x001fe2000000001e */
[----:B------:R-:W-:Y:S01]  /*5c80*/  @P4 STG.E.U16 desc[UR26][R50.64], R31 ;  /* 0x0000001f32004986 */ /* 0x000fe2000c10151a */
[----:B------:R-:W-:Y:S02]  /*5c90*/  ISETP.LT.AND P4, PT, R4, UR11, !P0 ;  /* 0x0000000b04007c0c */ /* 0x000fe4000c781270 */
[----:B-1----:R-:W-:Y:S01]  /*5ca0*/  LOP3.LUT R20, R68, 0x24, RZ, 0xfc, !PT ;  /* 0x0000002444147812 */ /* 0x002fe200078efcff */
[----:B------:R0:W-:Y:S01]  /*5cb0*/  @P5 STG.E.U16 desc[UR26][R52.64], R22 ;  /* 0x0000001634005986 */ /* 0x0001e2000c10151a */
[C---:B----4-:R-:W-:Y:S01]  /*5cc0*/  IMAD R5, R76.reuse, R3, RZ ;  /* 0x000000034c057224 */ /* 0x050fe200078e02ff */
[----:B------:R-:W-:-:S02]  /*5cd0*/  ISETP.LT.AND P5, PT, R76, UR11, !P0 ;  /* 0x0000000b4c007c0c */ /* 0x000fc4000c7a1270 */
[----:B------:R1:W-:Y:S01]  /*5ce0*/  @P6 STG.E.U16 desc[UR26][R54.64], R7 ;  /* 0x0000000736006986 */ /* 0x0003e2000c10151a */
[----:B---3--:R-:W-:Y:S01]  /*5cf0*/  IMAD R21, R3, 0x2, R29 ;  /* 0x0000000203157824 */ /* 0x008fe200078e021d */
[C---:B------:R-:W-:Y:S02]  /*5d00*/  LEA R4, P6, R5.reuse, R2, 0x1 ;  /* 0x0000000205047211 */ /* 0x040fe400078c08ff */
[----:B------:R3:W-:Y:S01]  /*5d10*/  @P3 STG.E.U16 desc[UR26][R56.64], R23 ;  /* 0x0000001738003986 */ /* 0x0007e2000c10151a */
[----:B------:R-:W-:Y:S02]  /*5d20*/  ISETP.LT.AND P3, PT, R6, UR11, !P0 ;  /* 0x0000000b06007c0c */ /* 0x000fe4000c761270 */
[----:B------:R-:W-:Y:S02]  /*5d30*/  LEA.HI.X.SX32 R5, R5, R28, 0x1, P6 ;  /* 0x0000001c05057211 */ /* 0x000fe400030f0eff */
[C---:B------:R-:W-:Y:S02]  /*5d40*/  LEA R6, P6, R29.reuse, R2, 0x1 ;  /* 0x000000021d067211 */ /* 0x040fe400078c08ff */
[----:B0-----:R-:W-:Y:S01]  /*5d50*/  LOP3.LUT R22, R68, 0x28, RZ, 0xfc, !PT ;  /* 0x0000002844167812 */ /* 0x001fe200078efcff */
[----:B------:R0:W-:Y:S01]  /*5d60*/  @P5 STG.E.U16 desc[UR26][R4.64], R30 ;  /* 0x0000001e04005986 */ /* 0x0001e2000c10151a */
[----:B-1----:R-:W-:-:S02]  /*5d70*/  LEA.HI.X.SX32 R7, R29, R28, 0x1, P6 ;  /* 0x0000001c1d077211 */ /* 0x002fc400030f0eff */
[----:B------:R-:W-:Y:S01]  /*5d80*/  ISETP.LT.AND P5, PT, R20, UR11, !P0 ;  /* 0x0000000b14007c0c */ /* 0x000fe2000c7a1270 */
[----:B---3--:R-:W-:Y:S01]  /*5d90*/  IMAD R23, R3, 0x2, R21 ;  /* 0x0000000203177824 */ /* 0x008fe200078e0215 */
[C---:B------:R-:W-:Y:S01]  /*5da0*/  LEA R20, P6, R21.reuse, R2, 0x1 ;  /* 0x0000000215147211 */ /* 0x040fe200078c08ff */
[----:B--2---:R1:W-:Y:S01]  /*5db0*/  @P4 STG.E.U16 desc[UR26][R6.64], R24 ;  /* 0x0000001806004986 */ /* 0x0043e2000c10151a */
[----:B------:R-:W-:Y:S02]  /*5dc0*/  ISETP.LT.AND P4, PT, R22, UR11, !P0 ;  /* 0x0000000b16007c0c */ /* 0x000fe4000c781270 */
[----:B------:R-:W-:Y:S02]  /*5dd0*/  LEA.HI.X.SX32 R21, R21, R28, 0x1, P6 ;  /* 0x0000001c15157211 */ /* 0x000fe400030f0eff */
[----:B------:R-:W-:Y:S01]  /*5de0*/  LEA R22, P6, R23, R2, 0x1 ;  /* 0x0000000217167211 */ /* 0x000fe200078c08ff */
[----:B0-----:R-:W-:Y:S01]  /*5df0*/  IMAD R5, R3, 0x2, R23 ;  /* 0x0000000203057824 */ /* 0x001fe200078e0217 */
[----:B------:R-:W-:-:S02]  /*5e00*/  LOP3.LUT R29, R68, 0x26, RZ, 0xfc, !PT ;  /* 0x00000026441d7812 */ /* 0x000fc400078efcff */
[----:B------:R-:W-:Y:S02]  /*5e10*/  LEA.HI.X.SX32 R23, R23, R28, 0x1, P6 ;  /* 0x0000001c17177211 */ /* 0x000fe400030f0eff */
[----:B------:R-:W-:Y:S02]  /*5e20*/  LOP3.LUT R4, R68, 0x2a, RZ, 0xfc, !PT ;  /* 0x0000002a44047812 */ /* 0x000fe400078efcff */
[----:B-1----:R-:W-:Y:S02]  /*5e30*/  PRMT R7, R24, 0x7632, R7 ;  /* 0x0000763218077816 */ /* 0x002fe40000000007 */
[----:B------:R-:W-:Y:S02]  /*5e40*/  LEA R30, P6, R5, R2, 0x1 ;  /* 0x00000002051e7211 */ /* 0x000fe400078c08ff */
[----:B------:R-:W-:Y:S01]  /*5e50*/  PRMT R34, R25, 0x7632, R34 ;  /* 0x0000763219227816 */ /* 0x000fe20000000022 */
[----:B------:R0:W-:Y:S01]  /*5e60*/  @P3 STG.E.U16 desc[UR26][R20.64], R7 ;  /* 0x0000000714003986 */ /* 0x0001e2000c10151a */
[----:B------:R-:W-:Y:S01]  /*5e70*/  ISETP.LT.AND P3, PT, R29, UR11, !P0 ;  /* 0x0000000b1d007c0c */ /* 0x000fe2000c761270 */
[----:B------:R-:W-:Y:S01]  /*5e80*/  IMAD R29, R3, 0x2, R5 ;  /* 0x00000002031d7824 */ /* 0x000fe200078e0205 */
[----:B------:R-:W-:Y:S01]  /*5e90*/  LEA.HI.X.SX32 R31, R5, R28, 0x1, P6 ;  /* 0x0000001c051f7211 */ /* 0x000fe200030f0eff */
[----:B------:R1:W-:Y:S01]  /*5ea0*/  @P5 STG.E.U16 desc[UR26][R22.64], R25 ;  /* 0x0000001916005986 */ /* 0x0003e2000c10151a */
[----:B------:R-:W-:-:S02]  /*5eb0*/  ISETP.LT.AND P5, PT, R4, UR11, !P0 ;  /* 0x0000000b04007c0c */ /* 0x000fc4000c7a1270 */
[C---:B------:R-:W-:Y:S01]  /*5ec0*/  LEA R32, P6, R29.reuse, R2, 0x1 ;  /* 0x000000021d207211 */ /* 0x040fe200078c08ff */
[----:B------:R-:W2:Y:S01]  /*5ed0*/  LDS.128 R4, [R0+UR13] ;  /* 0x0000000d00047984 */ /* 0x000ea20008000c00 */
[C---:B------:R-:W-:Y:S02]  /*5ee0*/  LOP3.LUT R24, R68.reuse, 0x2e, RZ, 0xfc, !PT ;  /* 0x0000002e44187812 */ /* 0x040fe400078efcff */
[----:B------:R-:W-:Y:S01]  /*5ef0*/  LEA.HI.X.SX32 R33, R29, R28, 0x1, P6 ;  /* 0x0000001c1d217211 */ /* 0x000fe200030f0eff */
[C---:B0-----:R-:W-:Y:S01]  /*5f00*/  IMAD R21, R3.reuse, 0x2, R29 ;  /* 0x0000000203157824 */ /* 0x041fe200078e021d */
[----:B------:R-:W-:Y:S01]  /*5f10*/  LOP3.LUT R20, R68, 0x2c, RZ, 0xfc, !PT ;  /* 0x0000002c44147812 */ /* 0x000fe200078efcff */
[----:B------:R0:W-:Y:S02]  /*5f20*/  @P3 STG.E.U16 desc[UR26][R30.64], R34 ;  /* 0x000000221e003986 */ /* 0x0001e4000c10151a */
[----:B-1----:R-:W-:Y:S01]  /*5f30*/  IMAD R23, R3, 0x2, R21 ;  /* 0x0000000203177824 */ /* 0x002fe200078e0215 */
[----:B------:R-:W-:Y:S01]  /*5f40*/  ISETP.LT.AND P3, PT, R20, UR11, !P0 ;  /* 0x0000000b14007c0c */ /* 0x000fe2000c761270 */
[----:B------:R1:W-:Y:S01]  /*5f50*/  @P4 STG.E.U16 desc[UR26][R32.64], R26 ;  /* 0x0000001a20004986 */ /* 0x0003e2000c10151a */
[----:B------:R-:W-:Y:S01]  /*5f60*/  LEA R20, P6, R21, R2, 0x1 ;  /* 0x0000000215147211 */ /* 0x000fe200078c08ff */
[----:B------:R-:W-:Y:S01]  /*5f70*/  IMAD R25, R3, 0x2, R23 ;  /* 0x0000000203197824 */ /* 0x000fe200078e0217 */
[----:B------:R-:W-:-:S02]  /*5f80*/  LOP3.LUT R22, R68, 0x30, RZ, 0xfc, !PT ;  /* 0x0000003044167812 */ /* 0x000fc400078efcff */
[----:B------:R-:W-:Y:S01]  /*5f90*/  LEA.HI.X.SX32 R21, R21, R28, 0x1, P6 ;  /* 0x0000001c15157211 */ /* 0x000fe200030f0eff */
[----:B------:R-:W-:Y:S01]  /*5fa0*/  IMAD R29, R3, 0x2, R25 ;  /* 0x00000002031d7824 */ /* 0x000fe200078e0219 */
[----:B------:R-:W-:Y:S02]  /*5fb0*/  ISETP.LT.AND P4, PT, R22, UR11, !P0 ;  /* 0x0000000b16007c0c */ /* 0x000fe4000c781270 */
[----:B0-----:R-:W-:Y:S02]  /*5fc0*/  PRMT R31, R26, 0x7632, R31 ;  /* 0x000076321a1f7816 */ /* 0x001fe4000000001f */
[----:B------:R-:W-:Y:S02]  /*5fd0*/  LEA R22, P6, R23, R2, 0x1 ;  /* 0x0000000217167211 */ /* 0x000fe400078c08ff */
[----:B-1----:R-:W-:Y:S01]  /*5fe0*/  LOP3.LUT R26, R68, 0x32, RZ, 0xfc, !PT ;  /* 0x00000032441a7812 */ /* 0x002fe200078efcff */
[----:B------:R0:W-:Y:S01]  /*5ff0*/  @P5 STG.E.U16 desc[UR26][R20.64], R31 ;  /* 0x0000001f14005986 */ /* 0x0001e2000c10151a */
[----:B------:R-:W-:-:S02]  /*6000*/  ISETP.LT.AND P5, PT, R24, UR11, !P0 ;  /* 0x0000000b18007c0c */ /* 0x000fc4000c7a1270 */
[----:B------:R-:W-:Y:S02]  /*6010*/  LEA.HI.X.SX32 R23, R23, R28, 0x1, P6 ;  /* 0x0000001c17177211 */ /* 0x000fe400030f0eff */
[----:B------:R-:W-:Y:S02]  /*6020*/  LEA R24, P6, R25, R2, 0x1 ;  /* 0x0000000219187211 */ /* 0x000fe400078c08ff */
[----:B------:R-:W-:Y:S01]  /*6030*/  PRMT R32, R27, 0x7632, R32 ;  /* 0x000076321b207816 */ /* 0x000fe20000000020 */
[----:B------:R1:W-:Y:S01]  /*6040*/  @P3 STG.E.U16 desc[UR26][R22.64], R27 ;  /* 0x0000001b16003986 */ /* 0x0003e2000c10151a */
[----:B------:R-:W-:Y:S02]  /*6050*/  LEA.HI.X.SX32 R25, R25, R28, 0x1, P6 ;  /* 0x0000001c19197211 */ /* 0x000fe400030f0eff */
[----:B------:R-:W-:Y:S01]  /*6060*/  LEA R30, P6, R29, R2, 0x1 ;  /* 0x000000021d1e7211 */ /* 0x000fe200078c08ff */
[----:B0-----:R-:W-:Y:S01]  /*6070*/  IMAD R21, R3, 0x2, R29 ;  /* 0x0000000203157824 */ /* 0x001fe200078e021d */
[----:B------:R-:W-:Y:S01]  /*6080*/  LOP3.LUT R20, R68, 0x34, RZ, 0xfc, !PT ;  /* 0x0000003444147812 */ /* 0x000fe200078efcff */
[----:B------:R0:W-:Y:S01]  /*6090*/  @P5 STG.E.U16 desc[UR26][R24.64], R32 ;  /* 0x0000002018005986 */ /* 0x0001e2000c10151a */
[----:B------:R-:W-:-:S02]  /*60a0*/  ISETP.LT.AND P3, PT, R26, UR11, !P0 ;  /* 0x0000000b1a007c0c */ /* 0x000fc4000c761270 */
[----:B------:R-:W-:Y:S02]  /*60b0*/  LEA.HI.X.SX32 R31, R29, R28, 0x1, P6 ;  /* 0x0000001c1d1f7211 */ /* 0x000fe400030f0eff */
[----:B------:R-:W-:Y:S01]  /*60c0*/  ISETP.LT.AND P5, PT, R20, UR11, !P0 ;  /* 0x0000000b14007c0c */ /* 0x000fe2000c7a1270 */
[----:B-1----:R-:W-:Y:S01]  /*60d0*/  IMAD R23, R3, 0x2, R21 ;  /* 0x0000000203177824 */ /* 0x002fe200078e0215 */
[C---:B------:R-:W-:Y:S01]  /*60e0*/  LEA R20, P6, R21.reuse, R2, 0x1 ;  /* 0x0000000215147211 */ /* 0x040fe200078c08ff */
[----:B--2---:R1:W-:Y:S01]  /*60f0*/  @P4 STG.E.U16 desc[UR26][R30.64], R4 ;  /* 0x000000041e004986 */ /* 0x0043e2000c10151a */
[----:B------:R-:W-:Y:S02]  /*6100*/  LOP3.LUT R22, R68, 0x38, RZ, 0xfc, !PT ;  /* 0x0000003844167812 */ /* 0x000fe400078efcff */
[----:B------:R-:W-:Y:S01]  /*6110*/  LEA.HI.X.SX32 R21, R21, R28, 0x1, P6 ;  /* 0x0000001c15157211 */ /* 0x000fe200030f0eff */
[----:B0-----:R-:W-:Y:S01]  /*6120*/  IMAD R25, R3, 0x2, R23 ;  /* 0x0000000203197824 */ /* 0x001fe200078e0217 */
[----:B------:R-:W-:-:S02]  /*6130*/  PRMT R29, R4, 0x7632, R29 ;  /* 0x00007632041d7816 */ /* 0x000fc4000000001d */
[----:B------:R-:W-:Y:S01]  /*6140*/  LOP3.LUT R26, R68, 0x36, RZ, 0xfc, !PT ;  /* 0x00000036441a7812 */ /* 0x000fe200078efcff */
[----:B------:R-:W-:Y:S01]  /*6150*/  IMAD R27, R3, 0x2, R25 ;  /* 0x00000002031b7824 */ /* 0x000fe200078e0219 */
[----:B------:R-:W-:Y:S01]  /*6160*/  ISETP.LT.AND P4, PT, R22, UR11, !P0 ;  /* 0x0000000b16007c0c */ /* 0x000fe2000c781270 */
[----:B------:R0:W-:Y:S01]  /*6170*/  @P3 STG.E.U16 desc[UR26][R20.64], R29 ;  /* 0x0000001d14003986 */ /* 0x0001e2000c10151a */
[C---:B------:R-:W-:Y:S02]  /*6180*/  LEA R22, P6, R23.reuse, R2, 0x1 ;  /* 0x0000000217167211 */ /* 0x040fe400078c08ff */
[----:B------:R-:W-:Y:S02]  /*6190*/  ISETP.LT.AND P3, PT, R26, UR11, !P0 ;  /* 0x0000000b1a007c0c */ /* 0x000fe4000c761270 */
[----:B------:R-:W-:Y:S02]  /*61a0*/  LEA.HI.X.SX32 R23, R23, R28, 0x1, P6 ;  /* 0x0000001c17177211 */ /* 0x000fe400030f0eff */
[----:B------:R-:W-:-:S02]  /*61b0*/  LEA R24, P6, R25, R2, 0x1 ;  /* 0x0000000219187211 */ /* 0x000fc400078c08ff */
[----:B-1----:R-:W-:Y:S01]  /*61c0*/  LOP3.LUT R4, R68, 0x3a, RZ, 0xfc, !PT ;  /* 0x0000003a44047812 */ /* 0x002fe200078efcff */
[----:B------:R1:W-:Y:S01]  /*61d0*/  @P5 STG.E.U16 desc[UR26][R22.64], R5 ;  /* 0x0000000516005986 */ /* 0x0003e2000c10151a */
[----:B------:R-:W-:Y:S01]  /*61e0*/  LEA.HI.X.SX32 R25, R25, R28, 0x1, P6 ;  /* 0x0000001c19197211 */ /* 0x000fe200030f0eff */
[----:B0-----:R-:W-:Y:S01]  /*61f0*/  IMAD R21, R3, 0x2, R27 ;  /* 0x0000000203157824 */ /* 0x001fe200078e021b */
[C---:B------:R-:W-:Y:S02]  /*6200*/  LEA R26, P6, R27.reuse, R2, 0x1 ;  /* 0x000000021b1a7211 */ /* 0x040fe400078c08ff */
[----:B------:R-:W-:Y:S02]  /*6210*/  ISETP.LT.AND P5, PT, R4, UR11, !P0 ;  /* 0x0000000b04007c0c */ /* 0x000fe4000c7a1270 */
[----:B------:R-:W-:Y:S02]  /*6220*/  LOP3.LUT R4, R68, 0x3c, RZ, 0xfc, !PT ;  /* 0x0000003c44047812 */ /* 0x000fe400078efcff */
[----:B------:R-:W-:-:S02]  /*6230*/  LEA.HI.X.SX32 R27, R27, R28, 0x1, P6 ;  /* 0x0000001c1b1b7211 */ /* 0x000fc400030f0eff */
[----:B------:R-:W-:Y:S02]  /*6240*/  LEA R20, P6, R21, R2, 0x1 ;  /* 0x0000000215147211 */ /* 0x000fe400078c08ff */
[----:B-1----:R-:W-:Y:S01]  /*6250*/  PRMT R23, R5, 0x7632, R23 ;  /* 0x0000763205177816 */ /* 0x002fe20000000017 */
[----:B------:R-:W-:Y:S01]  /*6260*/  IMAD R5, R3, 0x2, R21 ;  /* 0x0000000203057824 */ /* 0x000fe200078e0215 */
[----:B------:R-:W-:Y:S02]  /*6270*/  LEA.HI.X.SX32 R21, R21, R28, 0x1, P6 ;  /* 0x0000001c15157211 */ /* 0x000fe400030f0eff */
[----:B------:R-:W-:Y:S01]  /*6280*/  LOP3.LUT R22, R68, 0x3e, RZ, 0xfc, !PT ;  /* 0x0000003e44167812 */ /* 0x000fe200078efcff */
[----:B------:R0:W-:Y:S01]  /*6290*/  @P3 STG.E.U16 desc[UR26][R24.64], R23 ;  /* 0x0000001718003986 */ /* 0x0001e2000c10151a */
[----:B------:R-:W-:Y:S02]  /*62a0*/  ISETP.LT.AND P3, PT, R4, UR11, !P0 ;  /* 0x0000000b04007c0c */ /* 0x000fe4000c761270 */
[----:B------:R-:W-:Y:S01]  /*62b0*/  LOP3.LUT R4, R68, 0x40, RZ, 0xfc, !PT ;  /* 0x0000004044047812 */ /* 0x000fe200078efcff */
[----:B------:R1:W-:Y:S03]  /*62c0*/  @P4 STG.E.U16 desc[UR26][R26.64], R6 ;  /* 0x000000061a004986 */ /* 0x0003e6000c10151a */
[----:B------:R-:W-:-:S02]  /*62d0*/  ISETP.LT.AND P4, PT, R4, UR11, !P0 ;  /* 0x0000000b04007c0c */ /* 0x000fc4000c781270 */
[----:B------:R-:W-:Y:S01]  /*62e0*/  LEA R4, P6, R5, R2, 0x1 ;  /* 0x0000000205047211 */ /* 0x000fe200078c08ff */
[----:B0-----:R-:W-:-:S03]  /*62f0*/  IMAD R23, R3, 0x2, R5 ;  /* 0x0000000203177824 */ /* 0x001fc600078e0205 */
[----:B------:R-:W-:Y:S02]  /*6300*/  LEA.HI.X.SX32 R5, R5, R28, 0x1, P6 ;  /* 0x0000001c05057211 */ /* 0x000fe400030f0eff */
[----:B-1----:R-:W-:Y:S01]  /*6310*/  PRMT R27, R6, 0x7632, R27 ;  /* 0x00007632061b7816 */ /* 0x002fe2000000001b */
[----:B------:R-:W-:Y:S01]  /*6320*/  IMAD R25, R3, 0x2, R23 ;  /* 0x0000000203197824 */ /* 0x000fe200078e0217 */
[----:B------:R-:W-:Y:S02]  /*6330*/  LOP3.LUT R6, R68, 0x42, RZ, 0xfc, !PT ;  /* 0x0000004244067812 */ /* 0x000fe400078efcff */
[----:B------:R-:W-:Y:S01]  /*6340*/  PRMT R26, R7, 0x7632, R26 ;  /* 0x00007632071a7816 */ /* 0x000fe2000000001a */
[----:B------:R0:W-:Y:S01]  /*6350*/  @P5 STG.E.U16 desc[UR26][R20.64], R27 ;  /* 0x0000001b14005986 */ /* 0x0001e2000c10151a */
[----:B------:R-:W-:Y:S02]  /*6360*/  ISETP.LT.AND P5, PT, R22, UR11, !P0 ;  /* 0x0000000b16007c0c */ /* 0x000fe4000c7a1270 */
[----:B------:R-:W-:Y:S01]  /*6370*/  LEA R22, P6, R23, R2, 0x1 ;  /* 0x0000000217167211 */ /* 0x000fe200078c08ff */
[----:B------:R1:W-:Y:S01]  /*6380*/  @P3 STG.E.U16 desc[UR26][R4.64], R7 ;  /* 0x0000000704003986 */ /* 0x0003e2000c10151a */
[----:B------:R-:W-:-:S02]  /*6390*/  ISETP.LT.AND P3, PT, R6, UR11, !P0 ;  /* 0x0000000b06007c0c */ /* 0x000fc4000c761270 */
[----:B------:R-:W-:Y:S02]  /*63a0*/  LEA.HI.X.SX32 R23, R23, R28, 0x1, P6 ;  /* 0x0000001c17177211 */ /* 0x000fe400030f0eff */
[----:B------:R-:W-:Y:S02]  /*63b0*/  LEA R24, P6, R25, R2, 0x1 ;  /* 0x0000000219187211 */ /* 0x000fe400078c08ff */
[----:B------:R-:W-:Y:S01]  /*63c0*/  LOP3.LUT R6, R68, 0x44, RZ, 0xfc, !PT ;  /* 0x0000004444067812 */ /* 0x000fe200078efcff */
[----:B0-----:R-:W-:Y:S01]  /*63d0*/  IMAD R21, R3, 0x2, R25 ;  /* 0x0000000203157824 */ /* 0x001fe200078e0219 */
[----:B------:R-:W-:Y:S01]  /*63e0*/  LEA.HI.X.SX32 R25, R25, R28, 0x1, P6 ;  /* 0x0000001c19197211 */ /* 0x000fe200030f0eff */
[----:B------:R0:W-:Y:S01]  /*63f0*/  @P5 STG.E.U16 desc[UR26][R22.64], R26 ;  /* 0x0000001a16005986 */ /* 0x0001e2000c10151a */
[----:B------:R-:W-:Y:S01]  /*6400*/  ISETP.LT.AND P5, PT, R6, UR11, !P0 ;  /* 0x0000000b06007c0c */ /* 0x000fe2000c7a1270 */
[----:B-1----:R-:W-:Y:S01]  /*6410*/  IMAD R5, R3, 0x2, R21 ;  /* 0x0000000203057824 */ /* 0x002fe200078e0215 */
[----:B------:R-:W-:Y:S01]  /*6420*/  LEA R20, P6, R21, R2, 0x1 ;  /* 0x0000000215147211 */ /* 0x000fe200078c08ff */
[----:B------:R1:W-:Y:S01]  /*6430*/  @P4 STG.E.U16 desc[UR26][R24.64], R8 ;  /* 0x0000000818004986 */ /* 0x0003e2000c10151a */
[----:B------:R-:W-:Y:S01]  /*6440*/  LOP3.LUT R4, R68, 0x48, RZ, 0xfc, !PT ;  /* 0x0000004844047812 */ /* 0x000fe200078efcff */
[----:B------:R-:W-:Y:S01]  /*6450*/  IMAD R7, R3, 0x2, R5 ;  /* 0x0000000203077824 */ /* 0x000fe200078e0205 */
[----:B------:R-:W-:-:S02]  /*6460*/  LEA.HI.X.SX32 R21, R21, R28, 0x1, P6 ;  /* 0x0000001c15157211 */ /* 0x000fc400030f0eff */
[----:B------:R-:W-:Y:S02]  /*6470*/  ISETP.LT.AND P4, PT, R4, UR11, !P0 ;  /* 0x0000000b04007c0c */ /* 0x000fe4000c781270 */
[----:B------:R-:W-:Y:S01]  /*6480*/  LOP3.LUT R6, R68, 0x46, RZ, 0xfc, !PT ;  /* 0x0000004644067812 */ /* 0x000fe200078efcff */
[----:B0-----:R-:W-:Y:S01]  /*6490*/  IMAD R23, R3, 0x2, R7 ;  /* 0x0000000203177824 */ /* 0x001fe200078e0207 */
[C---:B------:R-:W-:Y:S02]  /*64a0*/  LEA R4, P6, R5.reuse, R2, 0x1 ;  /* 0x0000000205047211 */ /* 0x040fe400078c08ff */
[----:B-1----:R-:W-:Y:S02]  /*64b0*/  PRMT R25, R8, 0x7632, R25 ;  /* 0x0000763208197816 */ /* 0x002fe40000000019 */
[----:B------:R-:W-:Y:S02]  /*64c0*/  LEA.HI.X.SX32 R5, R5, R28, 0x1, P6 ;  /* 0x0000001c05057211 */ /* 0x000fe400030f0eff */
[----:B------:R-:W-:Y:S01]  /*64d0*/  LOP3.LUT R8, R68, 0x4a, RZ, 0xfc, !PT ;  /* 0x0000004a44087812 */ /* 0x000fe200078efcff */
[----:B------:R0:W-:Y:S01]  /*64e0*/  @P3 STG.E.U16 desc[UR26][R20.64], R25 ;  /* 0x0000001914003986 */ /* 0x0001e2000c10151a */
[----:B------:R-:W-:-:S02]  /*64f0*/  ISETP.LT.AND P3, PT, R6, UR11, !P0 ;  /* 0x0000000b06007c0c */ /* 0x000fc4000c761270 */
[----:B------:R-:W-:Y:S01]  /*6500*/  LEA R6, P6, R7, R2, 0x1 ;  /* 0x0000000207067211 */ /* 0x000fe200078c08ff */
[----:B------:R1:W-:Y:S01]  /*6510*/  @P5 STG.E.U16 desc[UR26][R4.64], R9 ;  /* 0x0000000904005986 */ /* 0x0003e2000c10151a */
[----:B------:R-:W-:Y:S02]  /*6520*/  PRMT R24, R9, 0x7632, R24 ;  /* 0x0000763209187816 */ /* 0x000fe40000000018 */
[----:B------:R-:W-:Y:S02]  /*6530*/  LEA.HI.X.SX32 R7, R7, R28, 0x1, P6 ;  /* 0x0000001c07077211 */ /* 0x000fe400030f0eff */
[----:B------:R-:W-:Y:S02]  /*6540*/  LEA R22, P6, R23, R2, 0x1 ;  /* 0x0000000217167211 */ /* 0x000fe400078c08ff */
[----:B------:R-:W-:Y:S01]  /*6550*/  ISETP.LT.AND P5, PT, R8, UR11, !P0 ;  /* 0x0000000b08007c0c */ /* 0x000fe2000c7a1270 */
[----:B0-----:R-:W-:Y:S01]  /*6560*/  IMAD R21, R3, 0x2, R23 ;  /* 0x0000000203157824 */ /* 0x001fe200078e0217 */
[----:B------:R-:W-:Y:S01]  /*6570*/  LOP3.LUT R8, R68, 0x4c, RZ, 0xfc, !PT ;  /* 0x0000004c44087812 */ /* 0x000fe200078efcff */
[----:B------:R0:W-:Y:S01]  /*6580*/  @P3 STG.E.U16 desc[UR26][R6.64], R24 ;  /* 0x0000001806003986 */ /* 0x0001e2000c10151a */
[----:B------:R-:W-:Y:S01]  /*6590*/  LEA.HI.X.SX32 R23, R23, R28, 0x1, P6 ;  /* 0x0000001c17177211 */ /* 0x000fe200030f0eff */
[----:B-1----:R-:W-:Y:S01]  /*65a0*/  IMAD R5, R3, 0x2, R21 ;  /* 0x0000000203057824 */ /* 0x002fe200078e0215 */
[----:B------:R-:W-:-:S02]  /*65b0*/  LEA R20, P6, R21, R2, 0x1 ;  /* 0x0000000215147211 */ /* 0x000fc400078c08ff */
[----:B------:R-:W-:Y:S01]  /*65c0*/  LOP3.LUT R4, R68, 0x50, RZ, 0xfc, !PT ;  /* 0x0000005044047812 */ /* 0x000fe200078efcff */
[----:B------:R1:W-:Y:S01]  /*65d0*/  @P4 STG.E.U16 desc[UR26][R22.64], R10 ;  /* 0x0000000a16004986 */ /* 0x0003e2000c10151a */
[----:B------:R-:W-:Y:S02]  /*65e0*/  ISETP.LT.AND P3, PT, R8, UR11, !P0 ;  /* 0x0000000b08007c0c */ /* 0x000fe4000c761270 */
[----:B------:R-:W-:Y:S02]  /*65f0*/  LEA.HI.X.SX32 R21, R21, R28, 0x1, P6 ;  /* 0x0000001c15157211 */ /* 0x000fe400030f0eff */
[----:B------:R-:W-:Y:S01]  /*6600*/  ISETP.LT.AND P4, PT, R4, UR11, !P0 ;  /* 0x0000000b04007c0c */ /* 0x000fe2000c781270 */
[----:B0-----:R-:W-:Y:S01]  /*6610*/  IMAD R7, R3, 0x2, R5 ;  /* 0x0000000203077824 */ /* 0x001fe200078e0205 */
[----:B------:R-:W-:Y:S02]  /*6620*/  LEA R4, P6, R5, R2, 0x1 ;  /* 0x0000000205047211 */ /* 0x000fe400078c08ff */
[----:B------:R-:W-:Y:S01]  /*6630*/  LOP3.LUT R8, R68, 0x4e, RZ, 0xfc, !PT ;  /* 0x0000004e44087812 */ /* 0x000fe200078efcff */
[----:B------:R-:W-:Y:S01]  /*6640*/  IMAD R9, R3, 0x2, R7 ;  /* 0x0000000203097824 */ /* 0x000fe200078e0207 */
[----:B------:R-:W-:-:S02]  /*6650*/  LEA.HI.X.SX32 R5, R5, R28, 0x1, P6 ;  /* 0x0000001c05057211 */ /* 0x000fc400030f0eff */
[----:B-1----:R-:W-:Y:S02]  /*6660*/  PRMT R23, R10, 0x7632, R23 ;  /* 0x000076320a177816 */ /* 0x002fe40000000017 */
[----:B------:R-:W-:Y:S02]  /*6670*/  LEA R6, P6, R7, R2, 0x1 ;  /* 0x0000000207067211 */ /* 0x000fe400078c08ff */
[----:B------:R-:W-:Y:S01]  /*6680*/  PRMT R22, R11, 0x7632, R22 ;  /* 0x000076320b167816 */ /* 0x000fe20000000016 */
[----:B------:R0:W-:Y:S01]  /*6690*/  @P5 STG.E.U16 desc[UR26][R20.64], R23 ;  /* 0x0000001714005986 */ /* 0x0001e2000c10151a */
[----:B------:R-:W-:Y:S02]  /*66a0*/  ISETP.LT.AND P5, PT, R8, UR11, !P0 ;  /* 0x0000000b08007c0c */ /* 0x000fe4000c7a1270 */
[----:B------:R-:W-:Y:S01]  /*66b0*/  LOP3.LUT R8, R68, 0x52, RZ, 0xfc, !PT ;  /* 0x0000005244087812 */ /* 0x000fe200078efcff */
[----:B------:R1:W-:Y:S01]  /*66c0*/  @P3 STG.E.U16 desc[UR26][R4.64], R11 ;  /* 0x0000000b04003986 */ /* 0x0003e2000c10151a */
[----:B------:R-:W-:-:S02]  /*66d0*/  LEA.HI.X.SX32 R7, R7, R28, 0x1, P6 ;  /* 0x0000001c07077211 */ /* 0x000fc400030f0eff */
[----:B------:R-:W-:Y:S02]  /*66e0*/  ISETP.LT.AND P3, PT, R8, UR11, !P0 ;  /* 0x0000000b08007c0c */ /* 0x000fe4000c761270 */
        /* <DEDUP_REMOVED lines=9> */
[----:B------:R-:W-:-:S02]  /*6780*/  LOP3.LUT R4, R68, 0x58, RZ, 0xfc, !PT ;  /* 0x0000005844047812 */ /* 0x000fc400078efcff */
[----:B------:R-:W-:Y:S02]  /*6790*/  LEA.HI.X.SX32 R21, R21, R28, 0x1, P6 ;  /* 0x0000001c15157211 */ /* 0x000fe400030f0eff */
[----:B------:R-:W-:Y:S02]  /*67a0*/  PRMT R11, R12, 0x7632, R11 ;  /* 0x000076320c0b7816 */ /* 0x000fe4000000000b */
[----:B------:R-:W-:Y:S01]  /*67b0*/  LOP3.LUT R10, R68, 0x56, RZ, 0xfc, !PT ;  /* 0x00000056440a7812 */ /* 0x000fe200078efcff */
[----:B0-----:R-:W-:Y:S01]  /*67c0*/  IMAD R7, R3, 0x2, R5 ;  /* 0x0000000203077824 */ /* 0x001fe200078e0205 */
[----:B------:R-:W-:Y:S01]  /*67d0*/  ISETP.LT.AND P4, PT, R4, UR11, !P0 ;  /* 0x0000000b04007c0c */ /* 0x000fe2000c781270 */
[----:B------:R0:W-:Y:S01]  /*67e0*/  @P3 STG.E.U16 desc[UR26][R20.64], R11 ;  /* 0x0000000b14003986 */ /* 0x0001e2000c10151a */
[----:B------:R-:W-:Y:S01]  /*67f0*/  LEA R4, P6, R5, R2, 0x1 ;  /* 0x0000000205047211 */ /* 0x000fe200078c08ff */
[----:B-1----:R-:W-:Y:S01]  /*6800*/  IMAD R9, R3, 0x2, R7 ;  /* 0x0000000203097824 */ /* 0x002fe200078e0207 */
[----:B------:R-:W-:-:S02]  /*6810*/  ISETP.LT.AND P3, PT, R10, UR11, !P0 ;  /* 0x0000000b0a007c0c */ /* 0x000fc4000c761270 */
[----:B------:R-:W-:Y:S02]  /*6820*/  LEA.HI.X.SX32 R5, R5, R28, 0x1, P6 ;  /* 0x0000001c05057211 */ /* 0x000fe400030f0eff */
[----:B------:R-:W-:Y:S02]  /*6830*/  LOP3.LUT R8, R68, 0x5a, RZ, 0xfc, !PT ;  /* 0x0000005a44087812 */ /* 0x000fe400078efcff */
[----:B------:R-:W-:Y:S01]  /*6840*/  LEA R6, P6, R7, R2, 0x1 ;  /* 0x0000000207067211 */ /* 0x000fe200078c08ff */
[----:B------:R1:W-:Y:S01]  /*6850*/  @P5 STG.E.U16 desc[UR26][R4.64], R13 ;  /* 0x0000000d04005986 */ /* 0x0003e2000c10151a */
[----:B------:R-:W-:Y:S01]  /*6860*/  ISETP.LT.AND P5, PT, R8, UR11, !P0 ;  /* 0x0000000b08007c0c */ /* 0x000fe2000c7a1270 */
[----:B0-----:R-:W-:Y:S01]  /*6870*/  IMAD R11, R3, 0x2, R9 ;  /* 0x00000002030b7824 */ /* 0x001fe200078e0209 */
[----:B------:R-:W-:Y:S02]  /*6880*/  LEA.HI.X.SX32 R7, R7, R28, 0x1, P6 ;  /* 0x0000001c07077211 */ /* 0x000fe400030f0eff */
[----:B------:R-:W-:-:S02]  /*6890*/  PRMT R20, R13, 0x7632, R20 ;  /* 0x000076320d147816 */ /* 0x000fc40000000014 */
[C---:B------:R-:W-:Y:S02]  /*68a0*/  LEA R8, P6, R9.reuse, R2, 0x1 ;  /* 0x0000000209087211 */ /* 0x040fe400078c08ff */
[----:B------:R-:W-:Y:S01]  /*68b0*/  LOP3.LUT R10, R68, 0x5c, RZ, 0xfc, !PT ;  /* 0x0000005c440a7812 */ /* 0x000fe200078efcff */
[----:B------:R0:W-:Y:S01]  /*68c0*/  @P3 STG.E.U16 desc[UR26][R6.64], R20 ;  /* 0x0000001406003986 */ /* 0x0001e2000c10151a */
[----:B------:R-:W-:Y:S01]  /*68d0*/  LEA.HI.X.SX32 R9, R9, R28, 0x1, P6 ;  /* 0x0000001c09097211 */ /* 0x000fe200030f0eff */
[----:B-1----:R-:W-:Y:S01]  /*68e0*/  IMAD R5, R3, 0x2, R11 ;  /* 0x0000000203057824 */ /* 0x002fe200078e020b */
[----:B------:R-:W-:Y:S02]  /*68f0*/  ISETP.LT.AND P3, PT, R10, UR11, !P0 ;  /* 0x0000000b0a007c0c */ /* 0x000fe4000c761270 */
[----:B------:R-:W-:Y:S01]  /*6900*/  LEA R10, P6, R11, R2, 0x1 ;  /* 0x000000020b0a7211 */ /* 0x000fe200078c08ff */
[----:B------:R1:W-:Y:S01]  /*6910*/  @P4 STG.E.U16 desc[UR26][R8.64], R14 ;  /* 0x0000000e08004986 */ /* 0x0003e2000c10151a */
[----:B------:R-:W-:-:S02]  /*6920*/  LOP3.LUT R4, R68, 0x60, RZ, 0xfc, !PT ;  /* 0x0000006044047812 */ /* 0x000fc400078efcff */
[----:B------:R-:W-:Y:S02]  /*6930*/  LEA.HI.X.SX32 R11, R11, R28, 0x1, P6 ;  /* 0x0000001c0b0b7211 */ /* 0x000fe400030f0eff */
[----:B------:R-:W-:Y:S01]  /*6940*/  PRMT R13, R14, 0x7632, R13 ;  /* 0x000076320e0d7816 */ /* 0x000fe2000000000d */
[----:B0-----:R-:W-:Y:S01]  /*6950*/  IMAD R7, R3, 0x2, R5 ;  /* 0x0000000203077824 */ /* 0x001fe200078e0205 */
[----:B------:R-:W-:Y:S02]  /*6960*/  ISETP.LT.AND P4, PT, R4, UR11, !P0 ;  /* 0x0000000b04007c0c */ /* 0x000fe4000c781270 */
[----:B------:R-:W-:Y:S01]  /*6970*/  LEA R4, P6, R5, R2, 0x1 ;  /* 0x0000000205047211 */ /* 0x000fe200078c08ff */
[----:B------:R0:W-:Y:S01]  /*6980*/  @P5 STG.E.U16 desc[UR26][R10.64], R13 ;  /* 0x0000000d0a005986 */ /* 0x0001e2000c10151a */
[----:B------:R-:W-:Y:S01]  /*6990*/  LOP3.LUT R12, R68, 0x5e, RZ, 0xfc, !PT ;  /* 0x0000005e440c7812 */ /* 0x000fe200078efcff */
[----:B-1----:R-:W-:Y:S01]  /*69a0*/  IMAD R9, R3, 0x2, R7 ;  /* 0x0000000203097824 */ /* 0x002fe200078e0207 */
[----:B------:R-:W-:-:S02]  /*69b0*/  LEA.HI.X.SX32 R5, R5, R28, 0x1, P6 ;  /* 0x0000001c05057211 */ /* 0x000fc400030f0eff */
[----:B------:R-:W-:Y:S02]  /*69c0*/  ISETP.LT.AND P5, PT, R12, UR11, !P0 ;  /* 0x0000000b0c007c0c */ /* 0x000fe4000c7a1270 */
[----:B------:R-:W-:Y:S01]  /*69d0*/  LOP3.LUT R8, R68, 0x62, RZ, 0xfc, !PT ;  /* 0x0000006244087812 */ /* 0x000fe200078efcff */
[----:B------:R1:W-:Y:S01]  /*69e0*/  @P3 STG.E.U16 desc[UR26][R4.64], R15 ;  /* 0x0000000f04003986 */ /* 0x0003e2000c10151a */
[----:B------:R-:W-:Y:S02]  /*69f0*/  LEA R6, P6, R7, R2, 0x1 ;  /* 0x0000000207067211 */ /* 0x000fe400078c08ff */
[----:B------:R-:W-:Y:S01]  /*6a00*/  ISETP.LT.AND P3, PT, R8, UR11, !P0 ;  /* 0x0000000b08007c0c */ /* 0x000fe2000c761270 */
[----:B0-----:R-:W-:Y:S01]  /*6a10*/  IMAD R11, R3, 0x2, R9 ;  /* 0x00000002030b7824 */ /* 0x001fe200078e0209 */
[----:B------:R-:W-:Y:S02]  /*6a20*/  LEA.HI.X.SX32 R7, R7, R28, 0x1, P6 ;  /* 0x0000001c07077211 */ /* 0x000fe400030f0eff */
[----:B------:R-:W-:-:S02]  /*6a30*/  LEA R8, P6, R9, R2, 0x1 ;  /* 0x0000000209087211 */ /* 0x000fc400078c08ff */
[----:B------:R-:W-:Y:S02]  /*6a40*/  PRMT R13, R15, 0x7632, R13 ;  /* 0x000076320f0d7816 */ /* 0x000fe4000000000d */
[----:B------:R-:W-:Y:S01]  /*6a50*/  LOP3.LUT R10, R68, 0x64, RZ, 0xfc, !PT ;  /* 0x00000064440a7812 */ /* 0x000fe200078efcff */
[----:B-1----:R-:W-:Y:S01]  /*6a60*/  IMAD R5, R3, 0x2, R11 ;  /* 0x0000000203057824 */ /* 0x002fe200078e020b */
[----:B------:R-:W-:Y:S01]  /*6a70*/  LEA.HI.X.SX32 R9, R9, R28, 0x1, P6 ;  /* 0x0000001c09097211 */ /* 0x000fe200030f0eff */
[----:B------:R0:W-:Y:S01]  /*6a80*/  @P5 STG.E.U16 desc[UR26][R6.64], R13 ;  /* 0x0000000d06005986 */ /* 0x0001e2000c10151a */
[----:B------:R-:W-:Y:S02]  /*6a90*/  ISETP.LT.AND P6, PT, R10, UR11, !P0 ;  /* 0x0000000b0a007c0c */ /* 0x000fe4000c7c1270 */
[----:B------:R-:W-:Y:S01]  /*6aa0*/  LEA R10, P5, R11, R2, 0x1 ;  /* 0x000000020b0a7211 */ /* 0x000fe200078a08ff */
[----:B------:R1:W-:Y:S01]  /*6ab0*/  @P4 STG.E.U16 desc[UR26][R8.64], R16 ;  /* 0x0000001008004986 */ /* 0x0003e2000c10151a */
[----:B------:R-:W-:-:S02]  /*6ac0*/  LOP3.LUT R4, R68, 0x68, RZ, 0xfc, !PT ;  /* 0x0000006844047812 */ /* 0x000fc400078efcff */
[----:B------:R-:W-:Y:S02]  /*6ad0*/  LEA R12, P4, R5, R2, 0x1 ;  /* 0x00000002050c7211 */ /* 0x000fe400078808ff */
[-C--:B------:R-:W-:Y:S02]  /*6ae0*/  LEA.HI.X.SX32 R11, R11, R28.reuse, 0x1, P5 ;  /* 0x0000001c0b0b7211 */ /* 0x080fe400028f0eff */
[----:B------:R-:W-:Y:S02]  /*6af0*/  ISETP.LT.AND P5, PT, R4, UR11, !P0 ;  /* 0x0000000b04007c0c */ /* 0x000fe4000c7a1270 */
[----:B0-----:R-:W-:Y:S02]  /*6b00*/  PRMT R7, R16, 0x7632, R7 ;  /* 0x0000763210077816 */ /* 0x001fe40000000007 */
[----:B------:R-:W-:Y:S02]  /*6b10*/  LOP3.LUT R4, R68, 0x66, RZ, 0xfc, !PT ;  /* 0x0000006644047812 */ /* 0x000fe400078efcff */
[----:B------:R-:W-:Y:S01]  /*6b20*/  LEA.HI.X.SX32 R13, R5, R28, 0x1, P4 ;  /* 0x0000001c050d7211 */ /* 0x000fe200020f0eff */
[----:B------:R-:W-:Y:S01]  /*6b30*/  IMAD R5, R3, 0x2, R5 ;  /* 0x0000000203057824 */ /* 0x000fe200078e0205 */
[----:B------:R0:W-:Y:S01]  /*6b40*/  @P3 STG.E.U16 desc[UR26][R10.64], R7 ;  /* 0x000000070a003986 */ /* 0x0001e2000c10151a */
[----:B------:R-:W-:-:S02]  /*6b50*/  ISETP.LT.AND P3, PT, R4, UR11, !P0 ;  /* 0x0000000b04007c0c */ /* 0x000fc4000c761270 */
[----:B------:R-:W-:Y:S01]  /*6b60*/  LOP3.LUT R4, R68, 0x6a, RZ, 0xfc, !PT ;  /* 0x0000006a44047812 */ /* 0x000fe200078efcff */
[----:B------:R2:W-:Y:S01]  /*6b70*/  @P6 STG.E.U16 desc[UR26][R12.64], R17 ;  /* 0x000000110c006986 */ /* 0x0005e2000c10151a */
[----:B-1----:R-:W-:Y:S01]  /*6b80*/  LEA R8, P6, R5, R2, 0x1 ;  /* 0x0000000205087211 */ /* 0x002fe200078c08ff */
[----:B------:R-:W-:Y:S01]  /*6b90*/  IMAD R15, R3, 0x2, R5 ;  /* 0x00000002030f7824 */ /* 0x000fe200078e0205 */
[----:B------:R-:W-:Y:S02]  /*6ba0*/  ISETP.LT.AND P4, PT, R4, UR11, !P0 ;  /* 0x0000000b04007c0c */ /* 0x000fe4000c781270 */
[----:B------:R-:W-:Y:S02]  /*6bb0*/  LEA.HI.X.SX32 R9, R5, R28, 0x1, P6 ;  /* 0x0000001c05097211 */ /* 0x000fe400030f0eff */
[----:B------:R-:W1:Y:S01]  /*6bc0*/  LDS.128 R4, [R0+UR13+0x800] ;  /* 0x0008000d00047984 */ /* 0x000e620008000c00 */
[----:B------:R-:W-:Y:S01]  /*6bd0*/  PRMT R16, R17, 0x7632, R16 ;  /* 0x0000763211107816 */ /* 0x000fe20000000010 */
[----:B0-----:R-:W-:Y:S01]  /*6be0*/  IMAD R11, R3, 0x2, R15 ;  /* 0x00000002030b7824 */ /* 0x001fe200078e020f */
[----:B------:R-:W-:-:S02]  /*6bf0*/  LEA R14, P6, R15, R2, 0x1 ;  /* 0x000000020f0e7211 */ /* 0x000fc400078c08ff */
[----:B------:R-:W-:Y:S01]  /*6c00*/  LOP3.LUT R10, R68, 0x6c, RZ, 0xfc, !PT ;  /* 0x0000006c440a7812 */ /* 0x000fe200078efcff */
[----:B------:R0:W-:Y:S01]  /*6c10*/  @P3 STG.E.U16 desc[UR26][R8.64], R16 ;  /* 0x0000001008003986 */ /* 0x0001e2000c10151a */
[----:B------:R-:W-:Y:S01]  /*6c20*/  LEA.HI.X.SX32 R15, R15, R28, 0x1, P6 ;  /* 0x0000001c0f0f7211 */ /* 0x000fe200030f0eff */
[----:B--2---:R-:W-:Y:S01]  /*6c30*/  IMAD R13, R3, 0x2, R11 ;  /* 0x00000002030d7824 */ /* 0x004fe200078e020b */
[----:B------:R-:W-:Y:S02]  /*6c40*/  ISETP.LT.AND P3, PT, R10, UR11, !P0 ;  /* 0x0000000b0a007c0c */ /* 0x000fe4000c761270 */
[C---:B------:R-:W-:Y:S01]  /*6c50*/  LEA R10, P6, R11.reuse, R2, 0x1 ;  /* 0x000000020b0a7211 */ /* 0x040fe200078c08ff */
[----:B------:R2:W-:Y:S01]  /*6c60*/  @P5 STG.E.U16 desc[UR26][R14.64], R18 ;  /* 0x000000120e005986 */ /* 0x0005e2000c10151a */
[----:B------:R-:W-:Y:S02]  /*6c70*/  LOP3.LUT R12, R68, 0x6e, RZ, 0xfc, !PT ;  /* 0x0000006e440c7812 */ /* 0x000fe400078efcff */
[----:B------:R-:W-:-:S02]  /*6c80*/  LEA.HI.X.SX32 R11, R11, R28, 0x1, P6 ;  /* 0x0000001c0b0b7211 */ /* 0x000fc400030f0eff */
[----:B------:R-:W-:Y:S01]  /*6c90*/  ISETP.LT.AND P5, PT, R12, UR11, !P0 ;  /* 0x0000000b0c007c0c */ /* 0x000fe2000c7a1270 */
[----:B0-----:R-:W-:Y:S01]  /*6ca0*/  IMAD R9, R3, 0x2, R13 ;  /* 0x0000000203097824 */ /* 0x001fe200078e020d */
[----:B------:R-:W-:Y:S02]  /*6cb0*/  PRMT R17, R18, 0x7632, R17 ;  /* 0x0000763212117816 */ /* 0x000fe40000000011 */
[C---:B------:R-:W-:Y:S02]  /*6cc0*/  LEA R12, P6, R13.reuse, R2, 0x1 ;  /* 0x000000020d0c7211 */ /* 0x040fe400078c08ff */
[----:B------:R-:W-:Y:S01]  /*6cd0*/  LOP3.LUT R0, R68, 0x70, RZ, 0xfc, !PT ;  /* 0x0000007044007812 */ /* 0x000fe200078efcff */
[----:B------:R0:W-:Y:S01]  /*6ce0*/  @P4 STG.E.U16 desc[UR26][R10.64], R17 ;  /* 0x000000110a004986 */ /* 0x0001e2000c10151a */
[----:B------:R-:W-:Y:S01]  /*6cf0*/  LEA.HI.X.SX32 R13, R13, R28, 0x1, P6 ;  /* 0x0000001c0d0d7211 */ /* 0x000fe200030f0eff */
[----:B--2---:R-:W-:Y:S01]  /*6d00*/  IMAD R15, R3, 0x2, R9 ;  /* 0x00000002030f7824 */ /* 0x004fe200078e0209 */
[----:B------:R-:W-:-:S02]  /*6d10*/  LEA R8, P6, R9, R2, 0x1 ;  /* 0x0000000209087211 */ /* 0x000fc400078c08ff */
[----:B------:R-:W-:Y:S01]  /*6d20*/  ISETP.LT.AND P4, PT, R0, UR11, !P0 ;  /* 0x0000000b00007c0c */ /* 0x000fe2000c781270 */
[----:B------:R-:W-:Y:S01]  /*6d30*/  @P3 STG.E.U16 desc[UR26][R12.64], R19 ;  /* 0x000000130c003986 */ /* 0x000fe2000c10151a */
[----:B------:R-:W-:Y:S02]  /*6d40*/  LOP3.LUT R0, R68, 0x74, RZ, 0xfc, !PT ;  /* 0x0000007444007812 */ /* 0x000fe400078efcff */
[----:B------:R-:W-:Y:S02]  /*6d50*/  LEA.HI.X.SX32 R9, R9, R28, 0x1, P6 ;  /* 0x0000001c09097211 */ /* 0x000fe400030f0eff */
[----:B------:R-:W-:Y:S01]  /*6d60*/  ISETP.LT.AND P3, PT, R0, UR11, !P0 ;  /* 0x0000000b00007c0c */ /* 0x000fe2000c761270 */
[----:B0-----:R-:W-:Y:S01]  /*6d70*/  IMAD R17, R3, 0x2, R15 ;  /* 0x0000000203117824 */ /* 0x001fe200078e020f */
[----:B------:R-:W-:Y:S02]  /*6d80*/  PRMT R11, R19, 0x7632, R11 ;  /* 0x00007632130b7816 */ /* 0x000fe4000000000b */
[----:B------:R-:W-:Y:S01]  /*6d90*/  LEA R10, P6, R15, R2, 0x1 ;  /* 0x000000020f0a7211 */ /* 0x000fe200078c08ff */
[----:B------:R-:W-:Y:S01]  /*6da0*/  IMAD R21, R3, 0x2, R17 ;  /* 0x0000000203157824 */ /* 0x000fe200078e0211 */
[----:B------:R-:W-:Y:S01]  /*6db0*/  LOP3.LUT R0, R68, 0x72, RZ, 0xfc, !PT ;  /* 0x0000007244007812 */ /* 0x000fe200078efcff */
[----:B------:R0:W-:Y:S03]  /*6dc0*/  @P5 STG.E.U16 desc[UR26][R8.64], R11 ;  /* 0x0000000b08005986 */ /* 0x0001e6000c10151a */
[----:B------:R-:W-:-:S02]  /*6dd0*/  ISETP.LT.AND P5, PT, R0, UR11, !P0 ;  /* 0x0000000b00007c0c */ /* 0x000fc4000c7a1270 */
[----:B------:R-:W-:Y:S02]  /*6de0*/  LOP3.LUT R0, R68, 0x78, RZ, 0xfc, !PT ;  /* 0x0000007844007812 */ /* 0x000fe400078efcff */
[----:B0-----:R-:W-:Y:S01]  /*6df0*/  LEA.HI.X.SX32 R11, R15, R28, 0x1, P6 ;  /* 0x0000001c0f0b7211 */ /* 0x001fe200030f0eff */
[----:B------:R-:W-:Y:S01]  /*6e00*/  IMAD R9, R3, 0x2, R21 ;  /* 0x0000000203097824 */ /* 0x000fe200078e0215 */
[----:B------:R-:W-:-:S03]  /*6e10*/  LEA R14, P6, R17, R2, 0x1 ;  /* 0x00000002110e7211 */ /* 0x000fc600078c08ff */
[----:B-1----:R0:W-:Y:S01]  /*6e20*/  @P4 STG.E.U16 desc[UR26][R10.64], R4 ;  /* 0x000000040a004986 */ /* 0x0021e2000c10151a */
[----:B------:R-:W-:Y:S01]  /*6e30*/  LEA.HI.X.SX32 R15, R17, R28, 0x1, P6 ;  /* 0x0000001c110f7211 */ /* 0x000fe200030f0eff */
[----:B------:R-:W-:Y:S01]  /*6e40*/  IMAD R17, R3, 0x2, R9 ;  /* 0x0000000203117824 */ /* 0x000fe200078e0209 */
[----:B------:R-:W-:Y:S02]  /*6e50*/  LEA R12, P6, R21, R2, 0x1 ;  /* 0x00000002150c7211 */ /* 0x000fe400078c08ff */
[----:B------:R-:W-:Y:S01]  /*6e60*/  ISETP.LT.AND P4, PT, R0, UR11, !P0 ;  /* 0x0000000b00007c0c */ /* 0x000fe2000c781270 */
[----:B------:R-:W-:Y:S01]  /*6e70*/  IMAD R19, R3, 0x2, R17 ;  /* 0x0000000203137824 */ /* 0x000fe200078e0211 */
[----:B------:R-:W-:Y:S02]  /*6e80*/  LEA.HI.X.SX32 R13, R21, R28, 0x1, P6 ;  /* 0x0000001c150d7211 */ /* 0x000fe400030f0eff */
[----:B------:R-:W-:Y:S01]  /*6e90*/  LOP3.LUT R0, R68, 0x76, RZ, 0xfc, !PT ;  /* 0x0000007644007812 */ /* 0x000fe200078efcff */
[----:B------:R-:W-:Y:S01]  /*6ea0*/  IMAD R21, R3, 0x2, R19 ;  /* 0x0000000203157824 */ /* 0x000fe200078e0213 */
[----:B0-----:R-:W-:-:S02]  /*6eb0*/  PRMT R11, R4, 0x7632, R11 ;  /* 0x00007632040b7816 */ /* 0x001fc4000000000b */
[-C--:B------:R-:W-:Y:S01]  /*6ec0*/  LEA R10, P6, R17, R2.reuse, 0x1 ;  /* 0x00000002110a7211 */ /* 0x080fe200078c08ff */
[----:B------:R-:W-:Y:S01]  /*6ed0*/  IMAD R3, R3, 0x2, R21 ;  /* 0x0000000203037824 */ /* 0x000fe200078e0215 */
[----:B------:R-:W-:Y:S01]  /*6ee0*/  PRMT R4, R5, 0x7632, R4 ;  /* 0x0000763205047816 */ /* 0x000fe20000000004 */
[----:B------:R0:W-:Y:S01]  /*6ef0*/  @P5 STG.E.U16 desc[UR26][R14.64], R11 ;  /* 0x0000000b0e005986 */ /* 0x0001e2000c10151a */
[----:B------:R-:W-:Y:S02]  /*6f00*/  ISETP.LT.AND P5, PT, R0, UR11, !P0 ;  /* 0x0000000b00007c0c */ /* 0x000fe4000c7a1270 */
[C---:B------:R-:W-:Y:S01]  /*6f10*/  LOP3.LUT R0, R68.reuse, 0x7a, RZ, 0xfc, !PT ;  /* 0x0000007a44007812 */ /* 0x040fe200078efcff */
[----:B------:R1:W-:Y:S01]  /*6f20*/  @P3 STG.E.U16 desc[UR26][R12.64], R5 ;  /* 0x000000050c003986 */ /* 0x0003e2000c10151a */
[----:B------:R-:W-:Y:S02]  /*6f30*/  LEA R8, P3, R9, R2, 0x1 ;  /* 0x0000000209087211 */ /* 0x000fe400078608ff */
[----:B------:R-:W-:-:S02]  /*6f40*/  LOP3.LUT R68, R68, 0x7e, RZ, 0xfc, !PT ;  /* 0x0000007e44447812 */ /* 0x000fc400078efcff */
[----:B------:R-:W-:Y:S02]  /*6f50*/  LEA.HI.X.SX32 R9, R9, R28, 0x1, P3 ;  /* 0x0000001c09097211 */ /* 0x000fe400018f0eff */
[----:B0-----:R-:W-:Y:S02]  /*6f60*/  LEA R14, P3, R19, R2, 0x1 ;  /* 0x00000002130e7211 */ /* 0x001fe400078608ff */
[-C--:B------:R-:W-:Y:S01]  /*6f70*/  LEA.HI.X.SX32 R11, R17, R28.reuse, 0x1, P6 ;  /* 0x0000001c110b7211 */ /* 0x080fe200030f0eff */
[----:B------:R0:W-:Y:S01]  /*6f80*/  @P5 STG.E.U16 desc[UR26][R8.64], R4 ;  /* 0x0000000408005986 */ /* 0x0001e2000c10151a */
[----:B------:R-:W-:Y:S02]  /*6f90*/  LEA.HI.X.SX32 R15, R19, R28, 0x1, P3 ;  /* 0x0000001c130f7211 */ /* 0x000fe400018f0eff */
[----:B------:R-:W-:Y:S01]  /*6fa0*/  ISETP.LT.AND P3, PT, R0, UR11, !P0 ;  /* 0x0000000b00007c0c */ /* 0x000fe2000c761270 */
[----:B------:R0:W-:Y:S01]  /*6fb0*/  @P4 STG.E.U16 desc[UR26][R10.64], R6 ;  /* 0x000000060a004986 */ /* 0x0001e2000c10151a */
[----:B-1----:R-:W-:-:S02]  /*6fc0*/  LEA R12, P6, R21, R2, 0x1 ;  /* 0x00000002150c7211 */ /* 0x002fc400078c08ff */
[----:B------:R-:W-:Y:S02]  /*6fd0*/  ISETP.LT.AND P0, PT, R68, UR11, !P0 ;  /* 0x0000000b44007c0c */ /* 0x000fe4000c701270 */
[----:B------:R-:W-:Y:S02]  /*6fe0*/  LEA.HI.X.SX32 R13, R21, R28, 0x1, P6 ;  /* 0x0000001c150d7211 */ /* 0x000fe400030f0eff */
[C---:B------:R-:W-:Y:S02]  /*6ff0*/  LEA R2, P6, R3.reuse, R2, 0x1 ;  /* 0x0000000203027211 */ /* 0x040fe400078c08ff */
[----:B------:R-:W-:Y:S02]  /*7000*/  PRMT R0, R6, 0x7632, R0 ;  /* 0x0000763206007816 */ /* 0x000fe40000000000 */
[----:B------:R-:W-:Y:S02]  /*7010*/  LEA.HI.X.SX32 R3, R3, R28, 0x1, P6 ;  /* 0x0000001c03037211 */ /* 0x000fe400030f0eff */
[----:B------:R-:W-:Y:S01]  /*7020*/  PRMT R5, R7, 0x7632, R5 ;  /* 0x0000763207057816 */ /* 0x000fe20000000005 */
[----:B------:R0:W-:Y:S04]  /*7030*/  @P3 STG.E.U16 desc[UR26][R14.64], R0 ;  /* 0x000000000e003986 */ /* 0x0001e8000c10151a */
[----:B------:R0:W-:Y:S04]  /*7040*/  @P2 STG.E.U16 desc[UR26][R12.64], R7 ;  /* 0x000000070c002986 */ /* 0x0001e8000c10151a */
[----:B------:R0:W-:Y:S01]  /*7050*/  @P0 STG.E.U16 desc[UR26][R2.64], R5 ;  /* 0x0000000502000986 */ /* 0x0001e2000c10151a */
[----:B------:R-:W-:Y:S06]  /*7060*/  BAR.SYNC.DEFER_BLOCKING 0x0 ;  /* 0x0000000000007b1d */ /* 0x000fec0000010000 */
[----:B------:R-:W-:Y:S05]  /*7070*/  @P1 BRA `(.L_x_13) ;  /* 0x0000000000a01947 */ /* 0x000fea0003800000 */
[----:B------:R-:W1:Y:S01]  /*7080*/  S2UR UR5, SR_CgaCtaId ;  /* 0x00000000000579c3 */ /* 0x000e620000008800 */
[----:B------:R-:W-:Y:S01]  /*7090*/  NOP ;  /* 0x0000000000007918 */ /* 0x000fe20000000000 */
[----:B------:R-:W-:Y:S01]  /*70a0*/  UMOV UR4, 0x50 ;  /* 0x0000005000047882 */ /* 0x000fe20000000000 */
[----:B0-----:R-:W-:Y:S02]  /*70b0*/  IMAD.U32 R0, RZ, RZ, UR12 ;  /* 0x0000000cff007e24 */ /* 0x001fe4000f8e00ff */
[----:B------:R-:W-:Y:S02]  /*70c0*/  IMAD.MOV.U32 R3, RZ, RZ, 0xf ;  /* 0x0000000fff037424 */ /* 0x000fe400078e00ff */
[----:B------:R-:W-:Y:S01]  /*70d0*/  IMAD.MOV.U32 R7, RZ, RZ, 0x1 ;  /* 0x00000001ff077424 */ /* 0x000fe200078e00ff */
[----:B------:R-:W-:-:S04]  /*70e0*/  LOP3.LUT R0, R0, 0xffff, RZ, 0xc0, !PT ;  /* 0x0000ffff00007812 */ /* 0x000fc800078ec0ff */
[----:B------:R-:W-:-:S05]  /*70f0*/  SHF.R.U32.HI R0, RZ, 0x5, R0 ;  /* 0x00000005ff007819 */ /* 0x000fca0000011600 */
[----:B------:R-:W-:Y:S01]  /*7100*/  VIADD R2, R0, 0x10 ;  /* 0x0000001000027836 */ /* 0x000fe20000000000 */
[----:B------:R-:W-:Y:S01]  /*7110*/  SHF.L.U32 R0, R3, R0, RZ ;  /* 0x0000000003007219 */ /* 0x000fe200000006ff */
[----:B-1----:R-:W-:-:S03]  /*7120*/  ULEA UR6, UR5, UR4, 0x18 ;  /* 0x0000000405067291 */ /* 0x002fc6000f8ec0ff */
[----:B------:R-:W-:-:S04]  /*7130*/  SHF.L.U32 R3, R7, R2, RZ ;  /* 0x0000000207037219 */ /* 0x000fc800000006ff */
[----:B------:R-:W-:Y:S02]  /*7140*/  LOP3.LUT R0, R3, R0, RZ, 0xfc, !PT ;  /* 0x0000000003007212 */ /* 0x000fe400078efcff */
[----:B------:R-:W0:Y:S02]  /*7150*/  LDS R5, [UR6] ;  /* 0x00000006ff057984 */ /* 0x000e240008000800 */
[C---:B------:R-:W-:Y:S02]  /*7160*/  LOP3.LUT R2, R0.reuse, 0xffff, RZ, 0xc0, !PT ;  /* 0x0000ffff00027812 */ /* 0x040fe400078ec0ff */
[----:B0-----:R-:W-:-:S04]  /*7170*/  LOP3.LUT R3, R0, 0xffff, R5, 0x80, !PT ;  /* 0x0000ffff00037812 */ /* 0x001fc800078e8005 */
[----:B------:R-:W-:-:S13]  /*7180*/  ISETP.NE.AND P0, PT, R3, R2, PT ;  /* 0x000000020300720c */ /* 0x000fda0003f05270 */
[----:B------:R-:W-:Y:S05]  /*7190*/  @P0 BRA `(.L_x_14) ;  /* 0x0000000000500947 */ /* 0x000fea0003800000 */
[----:B------:R-:W-:Y:S02]  /*71a0*/  SHF.R.U32.HI R5, RZ, 0x10, R5 ;  /* 0x00000010ff057819 */ /* 0x000fe40000011605 */
[----:B------:R-:W-:-:S04]  /*71b0*/  SHF.R.U32.HI R2, RZ, 0x10, R0 ;  /* 0x00000010ff027819 */ /* 0x000fc80000011600 */
[----:B------:R-:W-:-:S04]  /*71c0*/  LOP3.LUT R5, R5, R2, RZ, 0xc0, !PT ;  /* 0x0000000205057212 */ /* 0x000fc800078ec0ff */
[----:B------:R-:W-:-:S13]  /*71d0*/  ISETP.NE.AND P0, PT, R5, R2, PT ;  /* 0x000000020500720c */ /* 0x000fda0003f05270 */
[----:B------:R-:W-:Y:S05]  /*71e0*/  @P0 BRA `(.L_x_15) ;  /* 0x0000000000300947 */ /* 0x000fea0003800000 */
[----:B------:R-:W-:Y:S01]  /*71f0*/  R2UR UR4, R0 ;  /* 0x00000000000472ca */ /* 0x000fe200000e0000 */
[----:B------:R-:W-:Y:S01]  /*7200*/  VOTEU.ANY UR5, UPT, PT ;  /* 0x0000000000057886 */ /* 0x000fe200038e0100 */
[----:B------:R-:W0:Y:S01]  /*7210*/  S2R R0, SR_LANEID ;  /* 0x0000000000007919 */ /* 0x000e220000000000 */
[----:B------:R-:W-:-:S10]  /*7220*/  UFLO.U32 UR5, UR5 ;  /* 0x00000005000572bd */ /* 0x000fd400080e0000 */
[----:B------:R-:W-:-:S06]  /*7230*/  ULOP3.LUT UR4, URZ, UR4, URZ, 0x33, !UPT ;  /* 0x00000004ff047292 */ /* 0x000fcc000f8e33ff */
[----:B------:R-:W-:-:S04]  /*7240*/  IMAD.U32 R2, RZ, RZ, UR4 ;  /* 0x00000004ff027e24 */ /* 0x000fc8000f8e00ff */
[----:B------:R-:W1:Y:S02]  /*7250*/  REDUX UR7, R2 ;  /* 0x00000000020773c4 */ /* 0x000e640000000000 */
[----:B------:R2:W-:Y:S01]  /*7260*/  UTCATOMSWS.AND URZ, UR4 ;  /* 0x0000000400ff79e3 */ /* 0x0005e20008000000 */
[----:B0-----:R-:W-:Y:S01]  /*7270*/  ISETP.EQ.U32.AND P0, PT, R0, UR5, PT ;  /* 0x0000000500007c0c */ /* 0x001fe2000bf02070 */
[----:B-1----:R-:W-:-:S12]  /*7280*/  IMAD.U32 R0, RZ, RZ, UR7 ;  /* 0x00000007ff007e24 */ /* 0x002fd8000f8e00ff */
[----:B------:R2:W-:Y:S01]  /*7290*/  @P0 ATOMS.AND RZ, [UR6], R0 ;  /* 0x00000000ffff098c */ /* 0x0005e2000a800006 */
[----:B------:R-:W-:Y:S05]  /*72a0*/  BRA `(.L_x_13) ;  /* 0x0000000000147947 */ /* 0x000fea0003800000 */
.L_x_15:
[----:B------:R-:W-:-:S07]  /*72b0*/  MOV R2, 0x72d0 ;  /* 0x000072d000027802 */ /* 0x000fce0000000f00 */
[----:B------:R-:W-:Y:S05]  /*72c0*/  CALL.REL.NOINC `($__internal_0_$__cuda_sm10x_tcgen05_guardrail_trap_col_being_dealloced_not_returned_by_alloc) ;  /* 0x00000000002c7944 */ /* 0x000fea0003c00000 */
[----:B------:R-:W-:Y:S05]  /*72d0*/  BRA `(.L_x_13) ;  /* 0x0000000000087947 */ /* 0x000fea0003800000 */
.L_x_14:
[----:B------:R-:W-:-:S07]  /*72e0*/  MOV R2, 0x7300 ;  /* 0x0000730000027802 */ /* 0x000fce0000000f00 */
[----:B------:R-:W-:Y:S05]  /*72f0*/  CALL.REL.NOINC `($__internal_2_$__cuda_sm10x_tcgen05_guardrail_trap_unallocated_columns_being_dealloced) ;  /* 0x0000000000387944 */ /* 0x000fea0003c00000 */
.L_x_13:
[----:B------:R-:W-:Y:S01]  /*7300*/  NOP ;  /* 0x0000000000007918 */ /* 0x000fe20000000000 */
[----:B--2---:R-:W-:Y:S05]  /*7310*/  EXIT ;  /* 0x000000000000794d */ /* 0x004fea0003800000 */
.L_x_8:
[----:B------:R-:W0:Y:S02]  /*7320*/  SYNCS.PHASECHK.TRANS64.TRYWAIT P4, [UR15], R112 ;  /* 0x00000070ff0075a7 */ /* 0x000e24000808110f */
[----:B0-----:R-:W-:Y:S05]  /*7330*/  @!P4 BRA `(.L_x_8) ;  /* 0xfffffffc00f8c947 */ /* 0x001fea000383ffff */
[----:B------:R-:W-:Y:S05]  /*7340*/  BRA `(.L_x_16) ;  /* 0xffffffcc00b87947 */ /* 0x000fea000383ffff */
.L_x_12:
[----:B------:R-:W1:Y:S02]  /*7350*/  SYNCS.PHASECHK.TRANS64.TRYWAIT P0, [UR15], R4 ;  /* 0x00000004ff0075a7 */ /* 0x000e64000800110f */
[----:B-1----:R-:W-:Y:S05]  /*7360*/  @!P0 BRA `(.L_x_12) ;  /* 0xfffffffc00f88947 */ /* 0x002fea000383ffff */
[----:B------:R-:W-:Y:S05]  /*7370*/  BRA `(.L_x_11) ;  /* 0xffffffdc00847947 */ /* 0x000fea000383ffff */
        .weak           $__internal_0_$__cuda_sm10x_tcgen05_guardrail_trap_col_being_dealloced_not_returned_by_alloc
        .type           $__internal_0_$__cuda_sm10x_tcgen05_guardrail_trap_col_being_dealloced_not_returned_by_alloc,@function
        .size           $__internal_0_$__cuda_sm10x_tcgen05_guardrail_trap_col_being_dealloced_not_returned_by_alloc,($__internal_1_$__cuda_sm10x_tcgen05_guardrail_trap_phase_invalid_during_alloc - $__internal_0_$__cuda_sm10x_tcgen05_guardrail_trap_col_being_dealloced_not_returned_by_alloc)
$__internal_0_$__cuda_sm10x_tcgen05_guardrail_trap_col_being_dealloced_not_returned_by_alloc:
[----:B------:R-:W-:Y:S05]  /*7380*/  BPT.TRAP 0x1 ;  /* 0x000000040000795c */ /* 0x000fea0000300000 */
[----:B------:R-:W-:-:S04]  /*7390*/  IMAD.MOV.U32 R3, RZ, RZ, 0x0 ;  /* 0x00000000ff037424 */ /* 0x000fc800078e00ff */
[----:B------:R-:W-:Y:S05]  /*73a0*/  RET.REL.NODEC R2 `(matmul_kernel) ;  /* 0xffffff8c02147950 */ /* 0x000fea0003c3ffff */
        .weak           $__internal_1_$__cuda_sm10x_tcgen05_guardrail_trap_phase_invalid_during_alloc
        .type           $__internal_1_$__cuda_sm10x_tcgen05_guardrail_trap_phase_invalid_during_alloc,@function
        .size           $__internal_1_$__cuda_sm10x_tcgen05_guardrail_trap_phase_invalid_during_alloc,($__internal_2_$__cuda_sm10x_tcgen05_guardrail_trap_unallocated_columns_being_dealloced - $__internal_1_$__cuda_sm10x_tcgen05_guardrail_trap_phase_invalid_during_alloc)
$__internal_1_$__cuda_sm10x_tcgen05_guardrail_trap_phase_invalid_during_alloc:
[----:B------:R-:W-:Y:S05]  /*73b0*/  BPT.TRAP 0x1 ;  /* 0x000000040000795c */ /* 0x000fea0000300000 */
[----:B------:R-:W-:-:S04]  /*73c0*/  IMAD.MOV.U32 R3, RZ, RZ, 0x0 ;  /* 0x00000000ff037424 */ /* 0x000fc800078e00ff */
[----:B------:R-:W-:Y:S05]  /*73d0*/  RET.REL.NODEC R2 `(matmul_kernel) ;  /* 0xffffff8c02087950 */ /* 0x000fea0003c3ffff */
        .weak           $__internal_2_$__cuda_sm10x_tcgen05_guardrail_trap_unallocated_columns_being_dealloced
        .type           $__internal_2_$__cuda_sm10x_tcgen05_guardrail_trap_unallocated_columns_being_dealloced,@function
        .size           $__internal_2_$__cuda_sm10x_tcgen05_guardrail_trap_unallocated_columns_being_dealloced,(.L_x_20 - $__internal_2_$__cuda_sm10x_tcgen05_guardrail_trap_unallocated_columns_being_dealloced)
$__internal_2_$__cuda_sm10x_tcgen05_guardrail_trap_unallocated_columns_being_dealloced:
[----:B------:R-:W-:Y:S05]  /*73e0*/  BPT.TRAP 0x1 ;  /* 0x000000040000795c */ /* 0x000fea0000300000 */
[----:B------:R-:W-:-:S04]  /*73f0*/  IMAD.MOV.U32 R3, RZ, RZ, 0x0 ;  /* 0x00000000ff037424 */ /* 0x000fc800078e00ff */
[----:B------:R-:W-:Y:S05]  /*7400*/  RET.REL.NODEC R2 `(matmul_kernel) ;  /* 0xffffff8802fc7950 */ /* 0x000fea0003c3ffff */
.L_x_17:
[----:B------:R-:W-:-:S00]  /*7410*/  BRA `(.L_x_17) ;  /* 0xfffffffc00fc7947 */ /* 0x000fc0000383ffff */
[----:B------:R-:W-:-:S00]  /*7420*/  NOP ;  /* 0x0000000000007918 */ /* 0x000fc00000000000 */
        /* <DEDUP_REMOVED lines=13> */
.L_x_20:


//--------------------- .nv.shared.matmul_kernel  --------------------------
	.section	.nv.shared.matmul_kernel,"aw",@nobits
	.sectionflags	@""
	.align	16
	.zero		1024


//--------------------- .nv.shared.reserved.0     --------------------------
	.section	.nv.shared.reserved.0,"aw",@nobits
	.align	8
	.weak		__nv_reservedSMEM_offset_0_alias
	.size		__nv_reservedSMEM_offset_0_alias, 0, 64
	.other		__nv_reservedSMEM_offset_0_alias,@"STO_CUDA_RESERVED_SHARED STV_DEFAULT"
__nv_reservedSMEM_offset_0_alias:
	.zero		0
.nv.shared.reserved.0:
	.zero		64
	.weak		__nv_reservedSMEM_allocation_phase
	.type		__nv_reservedSMEM_allocation_phase,@object
	.size		__nv_reservedSMEM_allocation_phase,(.L_0 - __nv_reservedSMEM_allocation_phase)
__nv_reservedSMEM_allocation_phase:
	.zero		1
.L_0:
	.zero		7
	.weak		__nv_reservedSMEM_devtool_atexit_pc
	.type		__nv_reservedSMEM_devtool_atexit_pc,@object
	.size		__nv_reservedSMEM_devtool_atexit_pc,(__nv_reservedSMEM_allocation_mask - __nv_reservedSMEM_devtool_atexit_pc)
__nv_reservedSMEM_devtool_atexit_pc:
	.zero		8
	.weak		__nv_reservedSMEM_allocation_mask
	.type		__nv_reservedSMEM_allocation_mask,@object
	.size		__nv_reservedSMEM_allocation_mask,(.L_2 - __nv_reservedSMEM_allocation_mask)
__nv_reservedSMEM_allocation_mask:
	.zero		4
.L_2:


//--------------------- .nv.constant0.matmul_kernel --------------------------
	.section	.nv.constant0.matmul_kernel,"a",@progbits
	.sectionflags	@""
	.align	4
.nv.constant0.matmul_kernel:
	.zero		976


//--------------------- SYMBOLS --------------------------

	.type		.nv.reservedSmem.offset0,@object
	.size		.nv.reservedSmem.offset0,0x4
	.type		.nv.reservedSmem.cap,@object
	.size		.nv.reservedSmem.cap,0x4
